	.target	sm_90a

	.elftype	@"ET_EXEC"


//--------------------- .note.nv.tkinfo           --------------------------
	.section	.note.nv.tkinfo,"",@"SHT_NOTE"
	.sectionflags	@"SHF_NOTE_NV_TKINFO"
	.tkinfo
        /*0018*/ 	.word	0x00000002
        /*0030*/ 	.string	""
        /*0030*/ 	.string	"ptxas"
        /*0030*/ 	.string	"Cuda compilation tools, release 13.0, V13.0.88"
        /*0030*/ 	.string	"Build cuda_13.0.r13.0/compiler.36424714_0"
        /*0030*/ 	.string	"-arch sm_90a -m 64 "



//--------------------- .note.nv.cuinfo           --------------------------
	.section	.note.nv.cuinfo,"",@"SHT_NOTE"
	.sectionflags	@"SHF_NOTE_NV_CUINFO"
        /*0018*/ 	.short	0x0002
        /*001a*/ 	.short	0x005a
        /*001c*/ 	.short	0x0082
	.zero		2


//--------------------- .nv.info                  --------------------------
	.section	.nv.info,"",@"SHT_CUDA_INFO"
	.align	4


	//----- nvinfo : EIATTR_REGCOUNT
	.align		4
        /*0000*/ 	.byte	0x04, 0x2f
        /*0002*/ 	.short	(.L_15 - .L_14)
	.align		4
.L_14:
        /*0004*/ 	.word	index@(_ZN7cutlass13device_kernelINS_4gemm6kernel13GemmUniversalIN4cute5tupleIJiiiiEEENS1_10collective13CollectiveMmaINS1_34MainloopSm90TmaGmmaWarpSpecializedILi3ENS5_IJNS4_1CILi1EEESB_SB_EEENS1_35KernelTmaWarpSpecializedCooperativeEEENS5_IJNSA_ILi128EEENSA_ILi256EEENSA_ILi32EEEEEEaNS5_IJlSB_lEEEaSJ_NS4_8TiledMMAINS4_8MMA_AtomIJNS4_4SM904GMMA27MMA_64x256x32_S32S8S8_SS_TNEEEENS4_6LayoutINS5_IJNSA_ILi2EEESB_SB_EEENS5_IJSB_NSA_ILi0EEEST_EEEEENS5_IJNS4_10UnderscoreESW_SW_EEEEENS4_13SM90_TMA_LOADENS4_14ComposedLayoutINS4_7SwizzleILi1ELi4ELi3EEENS4_18smem_ptr_flag_bitsILi8EEENSQ_INS5_IJNSA_ILi8EEESH_EEENS5_IJSH_SB_EEEEEEEvNS4_8identityESZ_S19_vS1A_EENS_8epilogue10collective6detail29Sm90TmaWarpSpecializedAdapterINS1D_15DefaultEpilogueIaSJ_SJ_NS1C_6thread17LinearCombinationIaLi1EiiLNS1H_9ScaleType4KindE0ELNS_15FloatRoundStyleE2EaEENS1_15EpilogueDefaultEEEEEvvEEEEvNT_6ParamsE)
        /*0008*/ 	.word	0x000000a8


	//----- nvinfo : EIATTR_FRAME_SIZE
	.align		4
.L_15:
        /*000c*/ 	.byte	0x04, 0x11
        /*000e*/ 	.short	(.L_17 - .L_16)
	.align		4
.L_16:
        /*0010*/ 	.word	index@(_ZN7cutlass13device_kernelINS_4gemm6kernel13GemmUniversalIN4cute5tupleIJiiiiEEENS1_10collective13CollectiveMmaINS1_34MainloopSm90TmaGmmaWarpSpecializedILi3ENS5_IJNS4_1CILi1EEESB_SB_EEENS1_35KernelTmaWarpSpecializedCooperativeEEENS5_IJNSA_ILi128EEENSA_ILi256EEENSA_ILi32EEEEEEaNS5_IJlSB_lEEEaSJ_NS4_8TiledMMAINS4_8MMA_AtomIJNS4_4SM904GMMA27MMA_64x256x32_S32S8S8_SS_TNEEEENS4_6LayoutINS5_IJNSA_ILi2EEESB_SB_EEENS5_IJSB_NSA_ILi0EEEST_EEEEENS5_IJNS4_10UnderscoreESW_SW_EEEEENS4_13SM90_TMA_LOADENS4_14ComposedLayoutINS4_7SwizzleILi1ELi4ELi3EEENS4_18smem_ptr_flag_bitsILi8EEENSQ_INS5_IJNSA_ILi8EEESH_EEENS5_IJSH_SB_EEEEEEEvNS4_8identityESZ_S19_vS1A_EENS_8epilogue10collective6detail29Sm90TmaWarpSpecializedAdapterINS1D_15DefaultEpilogueIaSJ_SJ_NS1C_6thread17LinearCombinationIaLi1EiiLNS1H_9ScaleType4KindE0ELNS_15FloatRoundStyleE2EaEENS1_15EpilogueDefaultEEEEEvvEEEEvNT_6ParamsE)
        /*0014*/ 	.word	0x00000000


	//----- nvinfo : EIATTR_MIN_STACK_SIZE
	.align		4
.L_17:
        /*0018*/ 	.byte	0x04, 0x12
        /*001a*/ 	.short	(.L_19 - .L_18)
	.align		4
.L_18:
        /*001c*/ 	.word	index@(_ZN7cutlass13device_kernelINS_4gemm6kernel13GemmUniversalIN4cute5tupleIJiiiiEEENS1_10collective13CollectiveMmaINS1_34MainloopSm90TmaGmmaWarpSpecializedILi3ENS5_IJNS4_1CILi1EEESB_SB_EEENS1_35KernelTmaWarpSpecializedCooperativeEEENS5_IJNSA_ILi128EEENSA_ILi256EEENSA_ILi32EEEEEEaNS5_IJlSB_lEEEaSJ_NS4_8TiledMMAINS4_8MMA_AtomIJNS4_4SM904GMMA27MMA_64x256x32_S32S8S8_SS_TNEEEENS4_6LayoutINS5_IJNSA_ILi2EEESB_SB_EEENS5_IJSB_NSA_ILi0EEEST_EEEEENS5_IJNS4_10UnderscoreESW_SW_EEEEENS4_13SM90_TMA_LOADENS4_14ComposedLayoutINS4_7SwizzleILi1ELi4ELi3EEENS4_18smem_ptr_flag_bitsILi8EEENSQ_INS5_IJNSA_ILi8EEESH_EEENS5_IJSH_SB_EEEEEEEvNS4_8identityESZ_S19_vS1A_EENS_8epilogue10collective6detail29Sm90TmaWarpSpecializedAdapterINS1D_15DefaultEpilogueIaSJ_SJ_NS1C_6thread17LinearCombinationIaLi1EiiLNS1H_9ScaleType4KindE0ELNS_15FloatRoundStyleE2EaEENS1_15EpilogueDefaultEEEEEvvEEEEvNT_6ParamsE)
        /*0020*/ 	.word	0x00000000
.L_19:


//--------------------- .nv.compat                --------------------------
	.section	.nv.compat,"",@"SHT_CUDA_COMPAT_INFO"
	.align	4
        /*0000*/ 	.byte	0x02, 0x09, 0x01, 0x00, 0x02, 0x02, 0x04, 0x00, 0x02, 0x05, 0x05, 0x00, 0x03, 0x07, 0x01, 0x01
        /*0010*/ 	.byte	0x02, 0x03, 0x01, 0x00, 0x02, 0x06, 0x01, 0x00, 0x04, 0x0b, 0x08, 0x00, 0x00, 0x00, 0x00, 0x00
        /*0020*/ 	.byte	0x00, 0x00, 0x00, 0x00


//--------------------- .nv.info._ZN7cutlass13device_kernelINS_4gemm6kernel13GemmUniversalIN4cute5tupleIJiiiiEEENS1_10collective13CollectiveMmaINS1_34MainloopSm90TmaGmmaWarpSpecializedILi3ENS5_IJNS4_1CILi1EEESB_SB_EEENS1_35KernelTmaWarpSpecializedCooperativeEEENS5_IJNSA_ILi128EEENSA_ILi256EEENSA_ILi32EEEEEEaNS5_IJlSB_lEEEaSJ_NS4_8TiledMMAINS4_8MMA_AtomIJNS4_4SM904GMMA27MMA_64x256x32_S32S8S8_SS_TNEEEENS4_6LayoutINS5_IJNSA_ILi2EEESB_SB_EEENS5_IJSB_NSA_ILi0EEEST_EEEEENS5_IJNS4_10UnderscoreESW_SW_EEEEENS4_13SM90_TMA_LOADENS4_14ComposedLayoutINS4_7SwizzleILi1ELi4ELi3EEENS4_18smem_ptr_flag_bitsILi8EEENSQ_INS5_IJNSA_ILi8EEESH_EEENS5_IJSH_SB_EEEEEEEvNS4_8identityESZ_S19_vS1A_EENS_8epilogue10collective6detail29Sm90TmaWarpSpecializedAdapterINS1D_15DefaultEpilogueIaSJ_SJ_NS1C_6thread17LinearCombinationIaLi1EiiLNS1H_9ScaleType4KindE0ELNS_15FloatRoundStyleE2EaEENS1_15EpilogueDefaultEEEEEvvEEEEvNT_6ParamsE --------------------------
	.section	.nv.info._ZN7cutlass13device_kernelINS_4gemm6kernel13GemmUniversalIN4cute5tupleIJiiiiEEENS1_10collective13CollectiveMmaINS1_34MainloopSm90TmaGmmaWarpSpecializedILi3ENS5_IJNS4_1CILi1EEESB_SB_EEENS1_35KernelTmaWarpSpecializedCooperativeEEENS5_IJNSA_ILi128EEENSA_ILi256EEENSA_ILi32EEEEEEaNS5_IJlSB_lEEEaSJ_NS4_8TiledMMAINS4_8MMA_AtomIJNS4_4SM904GMMA27MMA_64x256x32_S32S8S8_SS_TNEEEENS4_6LayoutINS5_IJNSA_ILi2EEESB_SB_EEENS5_IJSB_NSA_ILi0EEEST_EEEEENS5_IJNS4_10UnderscoreESW_SW_EEEEENS4_13SM90_TMA_LOADENS4_14ComposedLayoutINS4_7SwizzleILi1ELi4ELi3EEENS4_18smem_ptr_flag_bitsILi8EEENSQ_INS5_IJNSA_ILi8EEESH_EEENS5_IJSH_SB_EEEEEEEvNS4_8identityESZ_S19_vS1A_EENS_8epilogue10collective6detail29Sm90TmaWarpSpecializedAdapterINS1D_15DefaultEpilogueIaSJ_SJ_NS1C_6thread17LinearCombinationIaLi1EiiLNS1H_9ScaleType4KindE0ELNS_15FloatRoundStyleE2EaEENS1_15EpilogueDefaultEEEEEvvEEEEvNT_6ParamsE,"",@"SHT_CUDA_INFO"
	.sectionflags	@""
	.align	4


	//----- nvinfo : EIATTR_CUDA_API_VERSION
	.align		4
        /*0000*/ 	.byte	0x04, 0x37
        /*0002*/ 	.short	(.L_21 - .L_20)
.L_20:
        /*0004*/ 	.word	0x00000082


	//----- nvinfo : EIATTR_KPARAM_INFO
	.align		4
.L_21:
        /*0008*/ 	.byte	0x04, 0x17
        /*000a*/ 	.short	(.L_23 - .L_22)
.L_22:
        /*000c*/ 	.word	0x00000000
        /*0010*/ 	.short	0x0000
        /*0012*/ 	.short	0x0070
        /*0014*/ 	.byte	0x00, 0xf0, 0x01, 0x10


	//----- nvinfo : EIATTR_SPARSE_MMA_MASK
	.align		4
.L_23:
        /*0018*/ 	.byte	0x03, 0x50
        /*001a*/ 	.short	0x0000


	//----- nvinfo : EIATTR_MAXREG_COUNT
	.align		4
        /*001c*/ 	.byte	0x03, 0x1b
        /*001e*/ 	.short	0x00a8


	//----- nvinfo : EIATTR_NUM_BARRIERS
	.align		4
        /*0020*/ 	.byte	0x02, 0x4c
        /*0022*/ 	.byte	0x01
	.zero		1


	//----- nvinfo : EIATTR_EXTERNS
	.align		4
        /*0024*/ 	.byte	0x04, 0x0f
        /*0026*/ 	.short	(.L_25 - .L_24)


	//   ....[0]....
	.align		4
.L_24:
        /*0028*/ 	.word	index@(__assertfail)


	//----- nvinfo : EIATTR_MERCURY_ISA_VERSION
	.align		4
.L_25:
        /*002c*/ 	.byte	0x03, 0x5f
        /*002e*/ 	.short	0x0101


	//----- nvinfo : EIATTR_INT_WARP_WIDE_INSTR_OFFSETS
	.align		4
        /*0030*/ 	.byte	0x04, 0x31
        /*0032*/ 	.short	(.L_27 - .L_26)


	//   ....[0]....
.L_26:
        /*0034*/ 	.word	0x00000390


	//   ....[1]....
        /*0038*/ 	.word	0x000003c0


	//   ....[2]....
        /*003c*/ 	.word	0x000004a0


	//----- nvinfo : EIATTR_COOP_GROUP_MASK_REGIDS
	.align		4
.L_27:
        /*0040*/ 	.byte	0x04, 0x29
        /*0042*/ 	.short	(.L_29 - .L_28)


	//   ....[0]....
.L_28:
        /*0044*/ 	.word	0xffffffff


	//   ....[1]....
        /*0048*/ 	.word	0xffffffff


	//   ....[2]....
        /*004c*/ 	.word	0xffffffff


	//   ....[3]....
        /*0050*/ 	.word	0xffffffff


	//   ....[4]....
        /*0054*/ 	.word	0xffffffff


	//----- nvinfo : EIATTR_COOP_GROUP_INSTR_OFFSETS
	.align		4
.L_29:
        /*0058*/ 	.byte	0x04, 0x28
        /*005a*/ 	.short	(.L_31 - .L_30)


	//   ....[0]....
.L_30:
        /*005c*/ 	.word	0x00000060


	//   ....[1]....
        /*0060*/ 	.word	0x00000070


	//   ....[2]....
        /*0064*/ 	.word	0x00000130


	//   ....[3]....
        /*0068*/ 	.word	0x000002a0


	//   ....[4]....
        /*006c*/ 	.word	0x00000f50


	//----- nvinfo : EIATTR_REG_RECONFIG
	.align		4
.L_31:
        /*0070*/ 	.byte	0x01, 0x54
	.zero		2


	//----- nvinfo : EIATTR_SYSCALL_OFFSETS
	.align		4
        /*0074*/ 	.byte	0x04, 0x46
        /*0076*/ 	.short	(.L_33 - .L_32)


	//   ....[0]....
.L_32:
        /*0078*/ 	.word	0x00001110


	//----- nvinfo : EIATTR_MBARRIER_INSTR_OFFSETS
	.align		4
.L_33:
        /*007c*/ 	.byte	0x04, 0x39
        /*007e*/ 	.short	(.L_35 - .L_34)


	//   ....[0]....
.L_34:
        /*0080*/ 	.word	0x00000230
        /*0084*/ 	.word	0x000000ff
        /*0088*/ 	.word	0x00000000
        /*008c*/ 	.short	0x0100
        /*008e*/ 	.byte	0x08
	.zero		1


	//   ....[1]....
        /*0090*/ 	.word	0x00000240
        /*0094*/ 	.word	0x000000ff
        /*0098*/ 	.word	0x00000018
        /*009c*/ 	.short	0x0100
        /*009e*/ 	.byte	0x08
	.zero		1


	//   ....[2]....
        /*00a0*/ 	.word	0x00000250
        /*00a4*/ 	.word	0x000000ff
        /*00a8*/ 	.word	0x00000008
        /*00ac*/ 	.short	0x0100
        /*00ae*/ 	.byte	0x08
	.zero		1


	//   ....[3]....
        /*00b0*/ 	.word	0x00000260
        /*00b4*/ 	.word	0x000000ff
        /*00b8*/ 	.word	0x00000020
        /*00bc*/ 	.short	0x0100
        /*00be*/ 	.byte	0x08
	.zero		1


	//   ....[4]....
        /*00c0*/ 	.word	0x00000270
        /*00c4*/ 	.word	0x000000ff
        /*00c8*/ 	.word	0x00000010
        /*00cc*/ 	.short	0x0100
        /*00ce*/ 	.byte	0x08
	.zero		1


	//   ....[5]....
        /*00d0*/ 	.word	0x00000280
        /*00d4*/ 	.word	0x000000ff
        /*00d8*/ 	.word	0x00000028
        /*00dc*/ 	.short	0x0100
        /*00de*/ 	.byte	0x08
	.zero		1


	//   ....[6]....
        /*00e0*/ 	.word	0x00000510
        /*00e4*/ 	.word	0x000000ff
        /*00e8*/ 	.word	0x00000040
        /*00ec*/ 	.short	0x0100
        /*00ee*/ 	.byte	0x06
	.zero		1


	//   ....[7]....
        /*00f0*/ 	.word	0x00000570
        /*00f4*/ 	.word	0x000000ff
        /*00f8*/ 	.word	0x00000048
        /*00fc*/ 	.short	0x0100
        /*00fe*/ 	.byte	0x06
	.zero		1


	//   ....[8]....
        /*0100*/ 	.word	0x000011e0
        /*0104*/ 	.word	0x00000003
        /*0108*/ 	.word	0x00000000
        /*010c*/ 	.short	0x010a
        /*010e*/ 	.byte	0x3f
	.zero		1


	//   ....[9]....
        /*0110*/ 	.word	0x00001220
        /*0114*/ 	.word	0x00000003
        /*0118*/ 	.word	0x00000000
        /*011c*/ 	.short	0x010a
        /*011e*/ 	.byte	0x3f
	.zero		1


	//   ....[10]....
        /*0120*/ 	.word	0x00001480
        /*0124*/ 	.word	0x00000005
        /*0128*/ 	.word	0x00000000
        /*012c*/ 	.short	0x010a
        /*012e*/ 	.byte	0x3f
	.zero		1


	//   ....[11]....
        /*0130*/ 	.word	0x000014c0
        /*0134*/ 	.word	0x00000005
        /*0138*/ 	.word	0x00000000
        /*013c*/ 	.short	0x010a
        /*013e*/ 	.byte	0x3f
	.zero		1


	//   ....[12]....
        /*0140*/ 	.word	0x000015b0
        /*0144*/ 	.word	0x00000004
        /*0148*/ 	.word	0x00000000
        /*014c*/ 	.short	0x0101
        /*014e*/ 	.byte	0x3f
	.zero		1


	//   ....[13]....
        /*0150*/ 	.word	0x00001790
        /*0154*/ 	.word	0x00000000
        /*0158*/ 	.word	0x00000000
        /*015c*/ 	.short	0x0101
        /*015e*/ 	.byte	0x3f
	.zero		1


	//   ....[14]....
        /*0160*/ 	.word	0x00008d20
        /*0164*/ 	.word	0x0000000e
        /*0168*/ 	.word	0x00000018
        /*016c*/ 	.short	0x010a
        /*016e*/ 	.byte	0x3f
	.zero		1


	//   ....[15]....
        /*0170*/ 	.word	0x000090a0
        /*0174*/ 	.word	0x00000006
        /*0178*/ 	.word	0x00000048
        /*017c*/ 	.short	0x0101
        /*017e*/ 	.byte	0x3f
	.zero		1


	//   ....[16]....
        /*0180*/ 	.word	0x000097d0
        /*0184*/ 	.word	0x00000007
        /*0188*/ 	.word	0x00000000
        /*018c*/ 	.short	0x010a
        /*018e*/ 	.byte	0x3f
	.zero		1


	//   ....[17]....
        /*0190*/ 	.word	0x00009850
        /*0194*/ 	.word	0x00000009
        /*0198*/ 	.word	0x00000000
        /*019c*/ 	.short	0x010a
        /*019e*/ 	.byte	0x3f
	.zero		1


	//   ....[18]....
        /*01a0*/ 	.word	0x000098e0
        /*01a4*/ 	.word	0x00000003
        /*01a8*/ 	.word	0x00000000
        /*01ac*/ 	.short	0x010a
        /*01ae*/ 	.byte	0x3f
	.zero		1


	//   ....[19]....
        /*01b0*/ 	.word	0x00009940
        /*01b4*/ 	.word	0x00000003
        /*01b8*/ 	.word	0x00000000
        /*01bc*/ 	.short	0x010a
        /*01be*/ 	.byte	0x3f
	.zero		1


	//   ....[20]....
        /*01c0*/ 	.word	0x00009990
        /*01c4*/ 	.word	0x00000005
        /*01c8*/ 	.word	0x00000000
        /*01cc*/ 	.short	0x010a
        /*01ce*/ 	.byte	0x3f
	.zero		1


	//   ....[21]....
        /*01d0*/ 	.word	0x00009a60
        /*01d4*/ 	.word	0x0000000e
        /*01d8*/ 	.word	0x00000018
        /*01dc*/ 	.short	0x010a
        /*01de*/ 	.byte	0x3f
	.zero		1


	//   ....[22]....
        /*01e0*/ 	.word	0x00009b30
        /*01e4*/ 	.word	0x00000007
        /*01e8*/ 	.word	0x00000000
        /*01ec*/ 	.short	0x010a
        /*01ee*/ 	.byte	0x3f
	.zero		1


	//   ....[23]....
        /*01f0*/ 	.word	0x00009b80
        /*01f4*/ 	.word	0x00000009
        /*01f8*/ 	.word	0x00000000
        /*01fc*/ 	.short	0x010a
        /*01fe*/ 	.byte	0x3f
	.zero		1


	//----- nvinfo : EIATTR_NUM_MBARRIERS
	.align		4
.L_35:
        /*0200*/ 	.byte	0x03, 0x38
        /*0202*/ 	.short	0x0008


	//----- nvinfo : EIATTR_EXIT_INSTR_OFFSETS
	.align		4
        /*0204*/ 	.byte	0x04, 0x1c
        /*0206*/ 	.short	(.L_37 - .L_36)


	//   ....[0]....
.L_36:
        /*0208*/ 	.word	0x000005c0


	//   ....[1]....
        /*020c*/ 	.word	0x00000e90


	//   ....[2]....
        /*0210*/ 	.word	0x00008390


	//   ....[3]....
        /*0214*/ 	.word	0x000089c0


	//   ....[4]....
        /*0218*/ 	.word	0x00009930


	//----- nvinfo : EIATTR_MAX_THREADS
	.align		4
.L_37:
        /*021c*/ 	.byte	0x04, 0x05
        /*021e*/ 	.short	(.L_39 - .L_38)
.L_38:
        /*0220*/ 	.word	0x00000180
        /*0224*/ 	.word	0x00000001
        /*0228*/ 	.word	0x00000001


	//----- nvinfo : EIATTR_CRS_STACK_SIZE
	.align		4
.L_39:
        /*022c*/ 	.byte	0x04, 0x1e
        /*022e*/ 	.short	(.L_41 - .L_40)
.L_40:
        /*0230*/ 	.word	0x00000000


	//----- nvinfo : EIATTR_CBANK_PARAM_SIZE
	.align		4
.L_41:
        /*0234*/ 	.byte	0x03, 0x19
        /*0236*/ 	.short	0x0470


	//----- nvinfo : EIATTR_PARAM_CBANK
	.align		4
        /*0238*/ 	.byte	0x04, 0x0a
        /*023a*/ 	.short	(.L_43 - .L_42)
	.align		4
.L_42:
        /*023c*/ 	.word	index@(.nv.constant0._ZN7cutlass13device_kernelINS_4gemm6kernel13GemmUniversalIN4cute5tupleIJiiiiEEENS1_10collective13CollectiveMmaINS1_34MainloopSm90TmaGmmaWarpSpecializedILi3ENS5_IJNS4_1CILi1EEESB_SB_EEENS1_35KernelTmaWarpSpecializedCooperativeEEENS5_IJNSA_ILi128EEENSA_ILi256EEENSA_ILi32EEEEEEaNS5_IJlSB_lEEEaSJ_NS4_8TiledMMAINS4_8MMA_AtomIJNS4_4SM904GMMA27MMA_64x256x32_S32S8S8_SS_TNEEEENS4_6LayoutINS5_IJNSA_ILi2EEESB_SB_EEENS5_IJSB_NSA_ILi0EEEST_EEEEENS5_IJNS4_10UnderscoreESW_SW_EEEEENS4_13SM90_TMA_LOADENS4_14ComposedLayoutINS4_7SwizzleILi1ELi4ELi3EEENS4_18smem_ptr_flag_bitsILi8EEENSQ_INS5_IJNSA_ILi8EEESH_EEENS5_IJSH_SB_EEEEEEEvNS4_8identityESZ_S19_vS1A_EENS_8epilogue10collective6detail29Sm90TmaWarpSpecializedAdapterINS1D_15DefaultEpilogueIaSJ_SJ_NS1C_6thread17LinearCombinationIaLi1EiiLNS1H_9ScaleType4KindE0ELNS_15FloatRoundStyleE2EaEENS1_15EpilogueDefaultEEEEEvvEEEEvNT_6ParamsE)
        /*0240*/ 	.short	0x0210
        /*0242*/ 	.short	0x0470


	//----- nvinfo : EIATTR_SW_WAR
	.align		4
.L_43:
        /*0244*/ 	.byte	0x04, 0x36
        /*0246*/ 	.short	(.L_45 - .L_44)
.L_44:
        /*0248*/ 	.word	0x00000008
.L_45:


//--------------------- .nv.callgraph             --------------------------
	.section	.nv.callgraph,"",@"SHT_CUDA_CALLGRAPH"
	.align	4
	.sectionentsize	8
	.align		4
        /*0000*/ 	.word	0x00000000
	.align		4
        /*0004*/ 	.word	0xffffffff
	.align		4
        /*0008*/ 	.word	index@(_ZN7cutlass13device_kernelINS_4gemm6kernel13GemmUniversalIN4cute5tupleIJiiiiEEENS1_10collective13CollectiveMmaINS1_34MainloopSm90TmaGmmaWarpSpecializedILi3ENS5_IJNS4_1CILi1EEESB_SB_EEENS1_35KernelTmaWarpSpecializedCooperativeEEENS5_IJNSA_ILi128EEENSA_ILi256EEENSA_ILi32EEEEEEaNS5_IJlSB_lEEEaSJ_NS4_8TiledMMAINS4_8MMA_AtomIJNS4_4SM904GMMA27MMA_64x256x32_S32S8S8_SS_TNEEEENS4_6LayoutINS5_IJNSA_ILi2EEESB_SB_EEENS5_IJSB_NSA_ILi0EEEST_EEEEENS5_IJNS4_10UnderscoreESW_SW_EEEEENS4_13SM90_TMA_LOADENS4_14ComposedLayoutINS4_7SwizzleILi1ELi4ELi3EEENS4_18smem_ptr_flag_bitsILi8EEENSQ_INS5_IJNSA_ILi8EEESH_EEENS5_IJSH_SB_EEEEEEEvNS4_8identityESZ_S19_vS1A_EENS_8epilogue10collective6detail29Sm90TmaWarpSpecializedAdapterINS1D_15DefaultEpilogueIaSJ_SJ_NS1C_6thread17LinearCombinationIaLi1EiiLNS1H_9ScaleType4KindE0ELNS_15FloatRoundStyleE2EaEENS1_15EpilogueDefaultEEEEEvvEEEEvNT_6ParamsE)
	.align		4
        /*000c*/ 	.word	index@(__assertfail)
	.align		4
        /*0010*/ 	.word	0x00000000
	.align		4
        /*0014*/ 	.word	0xfffffffe
	.align		4
        /*0018*/ 	.word	0x00000000
	.align		4
        /*001c*/ 	.word	0xfffffffd
	.align		4
        /*0020*/ 	.word	0x00000000
	.align		4
        /*0024*/ 	.word	0xfffffffc


//--------------------- .nv.constant4             --------------------------
	.section	.nv.constant4,"a",@progbits
	.align	8
	.align		8
.nv.constant4:
        /*0000*/ 	.dword	__assertfail
	.align		8
        /*0008*/ 	.dword	__unnamed_1
	.align		8
        /*0010*/ 	.dword	_ZN39_INTERNAL_eb2fb33c_4_k_cu_06e0276b_43984cuda3std3__45__cpo5beginE
	.align		8
        /*0018*/ 	.dword	_ZN39_INTERNAL_eb2fb33c_4_k_cu_06e0276b_43984cuda3std3__45__cpo3endE
	.align		8
        /*0020*/ 	.dword	_ZN39_INTERNAL_eb2fb33c_4_k_cu_06e0276b_43984cuda3std3__45__cpo6cbeginE
	.align		8
        /*0028*/ 	.dword	_ZN39_INTERNAL_eb2fb33c_4_k_cu_06e0276b_43984cuda3std3__45__cpo4cendE
	.align		8
        /*0030*/ 	.dword	_ZN39_INTERNAL_eb2fb33c_4_k_cu_06e0276b_43984cuda3std3__441_GLOBAL__N__eb2fb33c_4_k_cu_06e0276b_43986ignoreE
	.align		8
        /*0038*/ 	.dword	_ZN39_INTERNAL_eb2fb33c_4_k_cu_06e0276b_43984cuda3std3__419piecewise_constructE
	.align		8
        /*0040*/ 	.dword	_ZN39_INTERNAL_eb2fb33c_4_k_cu_06e0276b_43984cuda3std3__48in_placeE
	.align		8
        /*0048*/ 	.dword	_ZN39_INTERNAL_eb2fb33c_4_k_cu_06e0276b_43984cuda3std6ranges3__45__cpo4swapE
	.align		8
        /*0050*/ 	.dword	_ZN39_INTERNAL_eb2fb33c_4_k_cu_06e0276b_43984cuda3std6ranges3__45__cpo9iter_moveE
	.align		8
        /*0058*/ 	.dword	_ZN39_INTERNAL_eb2fb33c_4_k_cu_06e0276b_43984cute7productE
	.align		8
        /*0060*/ 	.dword	_ZN39_INTERNAL_eb2fb33c_4_k_cu_06e0276b_43984cute1_E
	.align		8
        /*0068*/ 	.dword	$str$22
	.align		8
        /*0070*/ 	.dword	$str$23


//--------------------- .text._ZN7cutlass13device_kernelINS_4gemm6kernel13GemmUniversalIN4cute5tupleIJiiiiEEENS1_10collective13CollectiveMmaINS1_34MainloopSm90TmaGmmaWarpSpecializedILi3ENS5_IJNS4_1CILi1EEESB_SB_EEENS1_35KernelTmaWarpSpecializedCooperativeEEENS5_IJNSA_ILi128EEENSA_ILi256EEENSA_ILi32EEEEEEaNS5_IJlSB_lEEEaSJ_NS4_8TiledMMAINS4_8MMA_AtomIJNS4_4SM904GMMA27MMA_64x256x32_S32S8S8_SS_TNEEEENS4_6LayoutINS5_IJNSA_ILi2EEESB_SB_EEENS5_IJSB_NSA_ILi0EEEST_EEEEENS5_IJNS4_10UnderscoreESW_SW_EEEEENS4_13SM90_TMA_LOADENS4_14ComposedLayoutINS4_7SwizzleILi1ELi4ELi3EEENS4_18smem_ptr_flag_bitsILi8EEENSQ_INS5_IJNSA_ILi8EEESH_EEENS5_IJSH_SB_EEEEEEEvNS4_8identityESZ_S19_vS1A_EENS_8epilogue10collective6detail29Sm90TmaWarpSpecializedAdapterINS1D_15DefaultEpilogueIaSJ_SJ_NS1C_6thread17LinearCombinationIaLi1EiiLNS1H_9ScaleType4KindE0ELNS_15FloatRoundStyleE2EaEENS1_15EpilogueDefaultEEEEEvvEEEEvNT_6ParamsE --------------------------
	.section	.text._ZN7cutlass13device_kernelINS_4gemm6kernel13GemmUniversalIN4cute5tupleIJiiiiEEENS1_10collective13CollectiveMmaINS1_34MainloopSm90TmaGmmaWarpSpecializedILi3ENS5_IJNS4_1CILi1EEESB_SB_EEENS1_35KernelTmaWarpSpecializedCooperativeEEENS5_IJNSA_ILi128EEENSA_ILi256EEENSA_ILi32EEEEEEaNS5_IJlSB_lEEEaSJ_NS4_8TiledMMAINS4_8MMA_AtomIJNS4_4SM904GMMA27MMA_64x256x32_S32S8S8_SS_TNEEEENS4_6LayoutINS5_IJNSA_ILi2EEESB_SB_EEENS5_IJSB_NSA_ILi0EEEST_EEEEENS5_IJNS4_10UnderscoreESW_SW_EEEEENS4_13SM90_TMA_LOADENS4_14ComposedLayoutINS4_7SwizzleILi1ELi4ELi3EEENS4_18smem_ptr_flag_bitsILi8EEENSQ_INS5_IJNSA_ILi8EEESH_EEENS5_IJSH_SB_EEEEEEEvNS4_8identityESZ_S19_vS1A_EENS_8epilogue10collective6detail29Sm90TmaWarpSpecializedAdapterINS1D_15DefaultEpilogueIaSJ_SJ_NS1C_6thread17LinearCombinationIaLi1EiiLNS1H_9ScaleType4KindE0ELNS_15FloatRoundStyleE2EaEENS1_15EpilogueDefaultEEEEEvvEEEEvNT_6ParamsE,"ax",@progbits
	.align	128
.text._ZN7cutlass13device_kernelINS_4gemm6kernel13GemmUniversalIN4cute5tupleIJiiiiEEENS1_10collective13CollectiveMmaINS1_34MainloopSm90TmaGmmaWarpSpecializedILi3ENS5_IJNS4_1CILi1EEESB_SB_EEENS1_35KernelTmaWarpSpecializedCooperativeEEENS5_IJNSA_ILi128EEENSA_ILi256EEENSA_ILi32EEEEEEaNS5_IJlSB_lEEEaSJ_NS4_8TiledMMAINS4_8MMA_AtomIJNS4_4SM904GMMA27MMA_64x256x32_S32S8S8_SS_TNEEEENS4_6LayoutINS5_IJNSA_ILi2EEESB_SB_EEENS5_IJSB_NSA_ILi0EEEST_EEEEENS5_IJNS4_10UnderscoreESW_SW_EEEEENS4_13SM90_TMA_LOADENS4_14ComposedLayoutINS4_7SwizzleILi1ELi4ELi3EEENS4_18smem_ptr_flag_bitsILi8EEENSQ_INS5_IJNSA_ILi8EEESH_EEENS5_IJSH_SB_EEEEEEEvNS4_8identityESZ_S19_vS1A_EENS_8epilogue10collective6detail29Sm90TmaWarpSpecializedAdapterINS1D_15DefaultEpilogueIaSJ_SJ_NS1C_6thread17LinearCombinationIaLi1EiiLNS1H_9ScaleType4KindE0ELNS_15FloatRoundStyleE2EaEENS1_15EpilogueDefaultEEEEEvvEEEEvNT_6ParamsE:
        .type           _ZN7cutlass13device_kernelINS_4gemm6kernel13GemmUniversalIN4cute5tupleIJiiiiEEENS1_10collective13CollectiveMmaINS1_34MainloopSm90TmaGmmaWarpSpecializedILi3ENS5_IJNS4_1CILi1EEESB_SB_EEENS1_35KernelTmaWarpSpecializedCooperativeEEENS5_IJNSA_ILi128EEENSA_ILi256EEENSA_ILi32EEEEEEaNS5_IJlSB_lEEEaSJ_NS4_8TiledMMAINS4_8MMA_AtomIJNS4_4SM904GMMA27MMA_64x256x32_S32S8S8_SS_TNEEEENS4_6LayoutINS5_IJNSA_ILi2EEESB_SB_EEENS5_IJSB_NSA_ILi0EEEST_EEEEENS5_IJNS4_10UnderscoreESW_SW_EEEEENS4_13SM90_TMA_LOADENS4_14ComposedLayoutINS4_7SwizzleILi1ELi4ELi3EEENS4_18smem_ptr_flag_bitsILi8EEENSQ_INS5_IJNSA_ILi8EEESH_EEENS5_IJSH_SB_EEEEEEEvNS4_8identityESZ_S19_vS1A_EENS_8epilogue10collective6detail29Sm90TmaWarpSpecializedAdapterINS1D_15DefaultEpilogueIaSJ_SJ_NS1C_6thread17LinearCombinationIaLi1EiiLNS1H_9ScaleType4KindE0ELNS_15FloatRoundStyleE2EaEENS1_15EpilogueDefaultEEEEEvvEEEEvNT_6ParamsE,@function
        .size           _ZN7cutlass13device_kernelINS_4gemm6kernel13GemmUniversalIN4cute5tupleIJiiiiEEENS1_10collective13CollectiveMmaINS1_34MainloopSm90TmaGmmaWarpSpecializedILi3ENS5_IJNS4_1CILi1EEESB_SB_EEENS1_35KernelTmaWarpSpecializedCooperativeEEENS5_IJNSA_ILi128EEENSA_ILi256EEENSA_ILi32EEEEEEaNS5_IJlSB_lEEEaSJ_NS4_8TiledMMAINS4_8MMA_AtomIJNS4_4SM904GMMA27MMA_64x256x32_S32S8S8_SS_TNEEEENS4_6LayoutINS5_IJNSA_ILi2EEESB_SB_EEENS5_IJSB_NSA_ILi0EEEST_EEEEENS5_IJNS4_10UnderscoreESW_SW_EEEEENS4_13SM90_TMA_LOADENS4_14ComposedLayoutINS4_7SwizzleILi1ELi4ELi3EEENS4_18smem_ptr_flag_bitsILi8EEENSQ_INS5_IJNSA_ILi8EEESH_EEENS5_IJSH_SB_EEEEEEEvNS4_8identityESZ_S19_vS1A_EENS_8epilogue10collective6detail29Sm90TmaWarpSpecializedAdapterINS1D_15DefaultEpilogueIaSJ_SJ_NS1C_6thread17LinearCombinationIaLi1EiiLNS1H_9ScaleType4KindE0ELNS_15FloatRoundStyleE2EaEENS1_15EpilogueDefaultEEEEEvvEEEEvNT_6ParamsE,(.L_x_324 - _ZN7cutlass13device_kernelINS_4gemm6kernel13GemmUniversalIN4cute5tupleIJiiiiEEENS1_10collective13CollectiveMmaINS1_34MainloopSm90TmaGmmaWarpSpecializedILi3ENS5_IJNS4_1CILi1EEESB_SB_EEENS1_35KernelTmaWarpSpecializedCooperativeEEENS5_IJNSA_ILi128EEENSA_ILi256EEENSA_ILi32EEEEEEaNS5_IJlSB_lEEEaSJ_NS4_8TiledMMAINS4_8MMA_AtomIJNS4_4SM904GMMA27MMA_64x256x32_S32S8S8_SS_TNEEEENS4_6LayoutINS5_IJNSA_ILi2EEESB_SB_EEENS5_IJSB_NSA_ILi0EEEST_EEEEENS5_IJNS4_10UnderscoreESW_SW_EEEEENS4_13SM90_TMA_LOADENS4_14ComposedLayoutINS4_7SwizzleILi1ELi4ELi3EEENS4_18smem_ptr_flag_bitsILi8EEENSQ_INS5_IJNSA_ILi8EEESH_EEENS5_IJSH_SB_EEEEEEEvNS4_8identityESZ_S19_vS1A_EENS_8epilogue10collective6detail29Sm90TmaWarpSpecializedAdapterINS1D_15DefaultEpilogueIaSJ_SJ_NS1C_6thread17LinearCombinationIaLi1EiiLNS1H_9ScaleType4KindE0ELNS_15FloatRoundStyleE2EaEENS1_15EpilogueDefaultEEEEEvvEEEEvNT_6ParamsE)
        .other          _ZN7cutlass13device_kernelINS_4gemm6kernel13GemmUniversalIN4cute5tupleIJiiiiEEENS1_10collective13CollectiveMmaINS1_34MainloopSm90TmaGmmaWarpSpecializedILi3ENS5_IJNS4_1CILi1EEESB_SB_EEENS1_35KernelTmaWarpSpecializedCooperativeEEENS5_IJNSA_ILi128EEENSA_ILi256EEENSA_ILi32EEEEEEaNS5_IJlSB_lEEEaSJ_NS4_8TiledMMAINS4_8MMA_AtomIJNS4_4SM904GMMA27MMA_64x256x32_S32S8S8_SS_TNEEEENS4_6LayoutINS5_IJNSA_ILi2EEESB_SB_EEENS5_IJSB_NSA_ILi0EEEST_EEEEENS5_IJNS4_10UnderscoreESW_SW_EEEEENS4_13SM90_TMA_LOADENS4_14ComposedLayoutINS4_7SwizzleILi1ELi4ELi3EEENS4_18smem_ptr_flag_bitsILi8EEENSQ_INS5_IJNSA_ILi8EEESH_EEENS5_IJSH_SB_EEEEEEEvNS4_8identityESZ_S19_vS1A_EENS_8epilogue10collective6detail29Sm90TmaWarpSpecializedAdapterINS1D_15DefaultEpilogueIaSJ_SJ_NS1C_6thread17LinearCombinationIaLi1EiiLNS1H_9ScaleType4KindE0ELNS_15FloatRoundStyleE2EaEENS1_15EpilogueDefaultEEEEEvvEEEEvNT_6ParamsE,@"STO_CUDA_ENTRY STV_DEFAULT"
_ZN7cutlass13device_kernelINS_4gemm6kernel13GemmUniversalIN4cute5tupleIJiiiiEEENS1_10collective13CollectiveMmaINS1_34MainloopSm90TmaGmmaWarpSpecializedILi3ENS5_IJNS4_1CILi1EEESB_SB_EEENS1_35KernelTmaWarpSpecializedCooperativeEEENS5_IJNSA_ILi128EEENSA_ILi256EEENSA_ILi32EEEEEEaNS5_IJlSB_lEEEaSJ_NS4_8TiledMMAINS4_8MMA_AtomIJNS4_4SM904GMMA27MMA_64x256x32_S32S8S8_SS_TNEEEENS4_6LayoutINS5_IJNSA_ILi2EEESB_SB_EEENS5_IJSB_NSA_ILi0EEEST_EEEEENS5_IJNS4_10UnderscoreESW_SW_EEEEENS4_13SM90_TMA_LOADENS4_14ComposedLayoutINS4_7SwizzleILi1ELi4ELi3EEENS4_18smem_ptr_flag_bitsILi8EEENSQ_INS5_IJNSA_ILi8EEESH_EEENS5_IJSH_SB_EEEEEEEvNS4_8identityESZ_S19_vS1A_EENS_8epilogue10collective6detail29Sm90TmaWarpSpecializedAdapterINS1D_15DefaultEpilogueIaSJ_SJ_NS1C_6thread17LinearCombinationIaLi1EiiLNS1H_9ScaleType4KindE0ELNS_15FloatRoundStyleE2EaEENS1_15EpilogueDefaultEEEEEvvEEEEvNT_6ParamsE:
[----:B------:R-:W0:Y:S01]  /*0000*/  LDC R1, c[0x0][0x28] ;  /* 0x00000a00ff017b82 */ /* 0x000e220000000800 */
[----:B------:R-:W1:Y:S01]  /*0010*/  S2R R18, SR_TID.X ;  /* 0x0000000000127919 */ /* 0x000e620000002100 */
[----:B------:R-:W-:Y:S01]  /*0020*/  ELECT P0, URZ, PT ;  /* 0x00000000003f782f */ /* 0x000fe20003800000 */
[----:B------:R-:W-:Y:S01]  /*0030*/  BSSY B0, `(.L_x_0) ;  /* 0x000000f000007945 */ /* 0x000fe20003800000 */
[--C-:B-1----:R-:W-:Y:S02]  /*0040*/  SHF.R.U32.HI R0, RZ, 0x5, R18.reuse ;  /* 0x00000005ff007819 */ /* 0x102fe40000011612 */
[----:B------:R-:W-:-:S03]  /*0050*/  SHF.R.U32.HI R2, RZ, 0x7, R18 ;  /* 0x00000007ff027819 */ /* 0x000fc60000011612 */
[----:B------:R-:W1:Y:S04]  /*0060*/  SHFL.IDX PT, R5, R0, RZ, 0x1f ;  /* 0x00001fff00057589 */ /* 0x000e6800000e0000 */
[----:B------:R2:W3:Y:S01]  /*0070*/  SHFL.IDX PT, R8, R2, RZ, 0x1f ;  /* 0x00001fff02087589 */ /* 0x0004e200000e0000 */
[----:B-1----:R-:W-:-:S13]  /*0080*/  ISETP.NE.OR P0, PT, R5, RZ, !P0 ;  /* 0x000000ff0500720c */ /* 0x002fda0004705670 */
[----:B0-23--:R-:W-:Y:S05]  /*0090*/  @P0 BRA `(.L_x_1) ;  /* 0x0000000000200947 */ /* 0x00dfea0003800000 */
[----:B------:R-:W-:Y:S02]  /*00a0*/  ULDC.64 UR4, c[0x0][0x198] ;  /* 0x0000660000047ab9 */ /* 0x000fe40000000a00 */
[----:B------:R-:W-:Y:S02]  /*00b0*/  UIADD3 UR6, UP0, UR4, 0xf0, URZ ;  /* 0x000000f004067890 */ /* 0x000fe4000ff1e03f */
[----:B------:R-:W-:Y:S02]  /*00c0*/  UIADD3 UR4, UP1, UR4, 0x1f0, URZ ;  /* 0x000001f004047890 */ /* 0x000fe4000ff3e03f */
[----:B------:R-:W-:Y:S02]  /*00d0*/  UIADD3.X UR7, URZ, UR5, URZ, UP0, !UPT ;  /* 0x000000053f077290 */ /* 0x000fe400087fe43f */
[----:B------:R-:W-:-:S07]  /*00e0*/  UIADD3.X UR5, URZ, UR5, URZ, UP1, !UPT ;  /* 0x000000053f057290 */ /* 0x000fce0008ffe43f */
[----:B------:R0:W-:Y:S02]  /*00f0*/  UTMACCTL.PF [UR6] ;  /* 0x00000000060079b9 */ /* 0x0001e40008040000 */
[----:B------:R0:W-:Y:S02]  /*0100*/  UTMACCTL.PF [UR4] ;  /* 0x00000000040079b9 */ /* 0x0001e40008040000 */
[----:B0-----:R-:W-:Y:S01]  /*0110*/  NOP ;  /* 0x0000000000007918 */ /* 0x001fe20000000000 */
.L_x_1:
[----:B------:R-:W-:Y:S05]  /*0120*/  BSYNC B0 ;  /* 0x0000000000007941 */ /* 0x000fea0003800000 */
.L_x_0:
[----:B------:R-:W0:Y:S02]  /*0130*/  SHFL.IDX PT, R2, R0, RZ, 0x1f ;  /* 0x00001fff00027589 */ /* 0x000e2400000e0000 */
[----:B0-----:R-:W-:-:S13]  /*0140*/  ISETP.NE.AND P0, PT, R2, RZ, PT ;  /* 0x000000ff0200720c */ /* 0x001fda0003f05270 */
[----:B------:R-:W-:Y:S05]  /*0150*/  @P0 BRA `(.L_x_2) ;  /* 0x0000000000500947 */ /* 0x000fea0003800000 */
[----:B------:R-:W0:Y:S01]  /*0160*/  S2UR UR8, SR_CgaCtaId ;  /* 0x00000000000879c3 */ /* 0x000e220000008800 */
[----:B------:R-:W-:Y:S01]  /*0170*/  UMOV UR4, 0x400 ;  /* 0x0000040000047882 */ /* 0x000fe20000000000 */
[----:B------:R-:W-:Y:S01]  /*0180*/  UMOV UR5, 0x1 ;  /* 0x0000000100057882 */ /* 0x000fe20000000000 */
[----:B------:R-:W-:Y:S01]  /*0190*/  UMOV UR6, 0x100 ;  /* 0x0000010000067882 */ /* 0x000fe20000000000 */
[----:B------:R-:W-:Y:S01]  /*01a0*/  ELECT P0, URZ, PT ;  /* 0x00000000003f782f */ /* 0x000fe20003800000 */
[----:B------:R-:W-:-:S04]  /*01b0*/  UIADD3 UR6, -UR6, 0x100000, URZ ;  /* 0x0010000006067890 */ /* 0x000fc8000fffe13f */
[----:B------:R-:W-:Y:S02]  /*01c0*/  USHF.L.U32 UR7, UR6, 0xb, URZ ;  /* 0x0000000b06077899 */ /* 0x000fe4000800063f */
[----:B------:R-:W-:Y:S02]  /*01d0*/  USHF.L.U32 UR6, UR6, 0x1, URZ ;  /* 0x0000000106067899 */ /* 0x000fe4000800063f */
[----:B0-----:R-:W-:Y:S02]  /*01e0*/  ULEA UR8, UR8, UR4, 0x18 ;  /* 0x0000000408087291 */ /* 0x001fe4000f8ec03f */
[----:B------:R-:W-:-:S04]  /*01f0*/  UIADD3 UR4, -UR5, 0x100000, URZ ;  /* 0x0010000005047890 */ /* 0x000fc8000fffe13f */
[----:B------:R-:W-:Y:S02]  /*0200*/  USHF.L.U32 UR5, UR4, 0xb, URZ ;  /* 0x0000000b04057899 */ /* 0x000fe4000800063f */
[----:B------:R-:W-:Y:S01]  /*0210*/  USHF.L.U32 UR4, UR4, 0x1, URZ ;  /* 0x0000000104047899 */ /* 0x000fe2000800063f */
[----:B------:R-:W0:Y:S11]  /*0220*/  FENCE.VIEW.ASYNC.S ;  /* 0x00000000000073c6 */ /* 0x000e360000000000 */
[----:B0-----:R0:W1:Y:S01]  /*0230*/  SYNCS.EXCH.64 URZ, [UR8], UR4 ;  /* 0x00000004083f75b2 */ /* 0x0010620008000100 */
[----:B------:R0:W2:Y:S01]  /*0240*/  SYNCS.EXCH.64 URZ, [UR8+0x18], UR6 ;  /* 0x00001806083f75b2 */ /* 0x0000a20008000100 */
[----:B------:R0:W3:Y:S01]  /*0250*/  SYNCS.EXCH.64 URZ, [UR8+0x8], UR4 ;  /* 0x00000804083f75b2 */ /* 0x0000e20008000100 */
[----:B------:R0:W4:Y:S01]  /*0260*/  SYNCS.EXCH.64 URZ, [UR8+0x20], UR6 ;  /* 0x00002006083f75b2 */ /* 0x0001220008000100 */
[----:B------:R0:W0:Y:S01]  /*0270*/  SYNCS.EXCH.64 URZ, [UR8+0x10], UR4 ;  /* 0x00001004083f75b2 */ /* 0x0000220008000100 */
[----:B------:R0:W0:Y:S01]  /*0280*/  SYNCS.EXCH.64 URZ, [UR8+0x28], UR6 ;  /* 0x00002806083f75b2 */ /* 0x0000220008000100 */
[----:B------:R-:W-:Y:S01]  /*0290*/  NOP ;  /* 0x0000000000007918 */ /* 0x000fe20000000000 */
.L_x_2:
[----:B------:R-:W5:Y:S01]  /*02a0*/  SHFL.IDX PT, R0, R0, RZ, 0x1f ;  /* 0x00001fff00007589 */ /* 0x000f6200000e0000 */
[----:B------:R-:W-:Y:S01]  /*02b0*/  ELECT P0, URZ, PT ;  /* 0x00000000003f782f */ /* 0x000fe20003800000 */
[----:B------:R-:W1:Y:S01]  /*02c0*/  LDC R2, c[0x0][0x65c] ;  /* 0x00019700ff027b82 */ /* 0x000e620000000800 */
[----:B------:R-:W-:Y:S01]  /*02d0*/  SHF.R.S32.HI R6, RZ, 0x1f, R5 ;  /* 0x0000001fff067819 */ /* 0x000fe20000011405 */
[----:B------:R-:W2:Y:S01]  /*02e0*/  S2R R3, SR_CTAID.Y ;  /* 0x0000000000037919 */ /* 0x000ea20000002600 */
[----:B0-----:R-:W-:Y:S01]  /*02f0*/  UMOV UR4, 0x20 ;  /* 0x0000002000047882 */ /* 0x001fe20000000000 */
[----:B------:R-:W-:Y:S01]  /*0300*/  ISETP.NE.AND P2, PT, R8, RZ, PT ;  /* 0x000000ff0800720c */ /* 0x000fe20003f45270 */
[----:B------:R-:W-:Y:S01]  /*0310*/  NOP ;  /* 0x0000000000007918 */ /* 0x000fe20000000000 */
[----:B------:R-:W0:Y:S01]  /*0320*/  S2R R4, SR_CTAID.X ;  /* 0x0000000000047919 */ /* 0x000e220000002500 */
[----:B------:R-:W-:Y:S01]  /*0330*/  LEA.HI R6, R6, R5, RZ, 0x2 ;  /* 0x0000000506067211 */ /* 0x000fe200078f10ff */
[----:B------:R-:W-:Y:S01]  /*0340*/  NOP ;  /* 0x0000000000007918 */ /* 0x000fe20000000000 */
[----:B-----5:R-:W-:-:S02]  /*0350*/  ISETP.NE.OR P0, PT, R0, RZ, !P0 ;  /* 0x000000ff0000720c */ /* 0x020fc40004705670 */
[----:B-1----:R-:W-:-:S04]  /*0360*/  ISETP.NE.AND P3, PT, R2, 0x1, PT ;  /* 0x000000010200780c */ /* 0x002fc80003f65270 */
[----:B------:R-:W-:Y:S02]  /*0370*/  P2R R0, PR, RZ, 0x8 ;  /* 0x00000008ff007803 */ /* 0x000fe40000000000 */
[----:B------:R-:W-:-:S05]  /*0380*/  LOP3.LUT R0, R6, 0xfffffffc, RZ, 0xc0, !PT ;  /* 0xfffffffc06007812 */ /* 0x000fca00078ec0ff */
[----:B------:R-:W-:Y:S01]  /*0390*/  VOTEU.ALL UP0, P0 ;  /* 0x00000000003f7886 */ /* 0x000fe20000000000 */
[----:B------:R-:W-:Y:S01]  /*03a0*/  IMAD.IADD R0, R5, 0x1, -R0 ;  /* 0x0000000105007824 */ /* 0x000fe200078e0a00 */
[----:B------:R-:W0:Y:S01]  /*03b0*/  @P3 LDC R17, c[0x0][0x10] ;  /* 0x00000400ff113b82 */ /* 0x000e220000000800 */
[----:B------:R-:W-:Y:S01]  /*03c0*/  VOTEU.ALL UP1, P0 ;  /* 0x00000000003f7886 */ /* 0x000fe20000020000 */
[----:B--2---:R-:W-:Y:S01]  /*03d0*/  @P3 IMAD.MOV.U32 R6, RZ, RZ, R3 ;  /* 0x000000ffff063224 */ /* 0x004fe200078e0003 */
[----:B------:R-:W-:Y:S01]  /*03e0*/  @!UP0 UMOV UR6, 0x400 ;  /* 0x0000040000068882 */ /* 0x000fe20000000000 */
[----:B------:R-:W-:-:S04]  /*03f0*/  @!UP0 UIADD3 UR4, -UR4, 0x100000, URZ ;  /* 0x0010000004048890 */ /* 0x000fc8000fffe13f */
[----:B------:R-:W-:Y:S02]  /*0400*/  @!UP0 USHF.L.U32 UR5, UR4, 0xb, URZ ;  /* 0x0000000b04058899 */ /* 0x000fe4000800063f */
[----:B------:R-:W-:Y:S01]  /*0410*/  @!UP0 USHF.L.U32 UR4, UR4, 0x1, URZ ;  /* 0x0000000104048899 */ /* 0x000fe2000800063f */
[----:B------:R-:W-:Y:S02]  /*0420*/  @P3 IMAD.MOV.U32 R7, RZ, RZ, RZ ;  /* 0x000000ffff073224 */ /* 0x000fe400078e00ff */
[----:B------:R-:W-:Y:S01]  /*0430*/  IMAD.MOV.U32 R5, RZ, RZ, RZ ;  /* 0x000000ffff057224 */ /* 0x000fe200078e00ff */
[----:B------:R-:W1:Y:S01]  /*0440*/  @!UP0 S2UR UR7, SR_CgaCtaId ;  /* 0x00000000000789c3 */ /* 0x000e620000008800 */
[----:B------:R-:W-:-:S07]  /*0450*/  @P3 IMAD.MOV.U32 R11, RZ, RZ, RZ ;  /* 0x000000ffff0b3224 */ /* 0x000fce00078e00ff */
[----:B------:R-:W2:Y:S01]  /*0460*/  @!P3 LDC R9, c[0x0][0xc] ;  /* 0x00000300ff09bb82 */ /* 0x000ea20000000800 */
[----:B0-----:R-:W-:-:S04]  /*0470*/  @P3 IMAD.WIDE.U32 R16, R4, R17, R6 ;  /* 0x0000001104103225 */ /* 0x001fc800078e0006 */
[----:B------:R-:W-:Y:S01]  /*0480*/  @P3 IMAD.IADD R17, R17, 0x1, R11 ;  /* 0x0000000111113824 */ /* 0x000fe200078e020b */
[----:B-1----:R-:W-:Y:S01]  /*0490*/  @!UP0 ULEA UR6, UR7, UR6, 0x18 ;  /* 0x0000000607068291 */ /* 0x002fe2000f8ec03f */
[----:B------:R-:W-:Y:S01]  /*04a0*/  VOTEU.ALL UP0, P0 ;  /* 0x00000000003f7886 */ /* 0x000fe20000000000 */
[----:B------:R-:W-:-:S04]  /*04b0*/  ISETP.NE.AND P0, PT, R0, 0x3, PT ;  /* 0x000000030000780c */ /* 0x000fc80003f05270 */
[----:B------:R-:W-:Y:S01]  /*04c0*/  ISETP.EQ.OR P0, PT, R0, RZ, !P0 ;  /* 0x000000ff0000720c */ /* 0x000fe20004702670 */
[----:B--2---:R-:W-:-:S03]  /*04d0*/  @!P3 IMAD.WIDE.U32 R6, R9, R3, R4 ;  /* 0x000000030906b225 */ /* 0x004fc600078e0004 */
[C---:B------:R-:W-:Y:S01]  /*04e0*/  ISETP.EQ.AND P0, PT, R8.reuse, RZ, P0 ;  /* 0x000000ff0800720c */ /* 0x040fe20000702270 */
[----:B------:R-:W-:Y:S01]  /*04f0*/  VIADD R8, R8, 0xffffffff ;  /* 0xffffffff08087836 */ /* 0x000fe20000000000 */
[----:B------:R-:W0:Y:S02]  /*0500*/  FENCE.VIEW.ASYNC.S ;  /* 0x00000000000073c6 */ /* 0x000e240000000000 */
[----:B0-----:R0:W3:Y:S01]  /*0510*/  @!UP0 SYNCS.EXCH.64 URZ, [UR6+0x40], UR4 ;  /* 0x00004004063f85b2 */ /* 0x0010e20008000100 */
[----:B------:R-:W-:Y:S01]  /*0520*/  @!P3 IMAD.MOV.U32 R16, RZ, RZ, R6 ;  /* 0x000000ffff10b224 */ /* 0x000fe200078e0006 */
[----:B------:R-:W-:Y:S01]  /*0530*/  SEL R19, RZ, 0x1, !P0 ;  /* 0x00000001ff137807 */ /* 0x000fe20004000000 */
[----:B------:R-:W-:Y:S01]  /*0540*/  @!P3 IMAD.MOV.U32 R17, RZ, RZ, R7 ;  /* 0x000000ffff11b224 */ /* 0x000fe200078e0007 */
[----:B------:R-:W-:-:S04]  /*0550*/  ISETP.GE.U32.AND P1, PT, R8, 0x2, PT ;  /* 0x000000020800780c */ /* 0x000fc80003f26070 */
[----:B------:R-:W-:Y:S01]  /*0560*/  SEL R19, R19, 0x2, P1 ;  /* 0x0000000213137807 */ /* 0x000fe20000800000 */
[----:B------:R0:W3:Y:S01]  /*0570*/  @!UP1 SYNCS.EXCH.64 URZ, [UR6+0x48], UR4 ;  /* 0x00004804063f95b2 */ /* 0x0000e20008000100 */
[----:B------:R-:W-:Y:S01]  /*0580*/  NOP ;  /* 0x0000000000007918 */ /* 0x000fe20000000000 */
[----:B---34-:R-:W-:Y:S06]  /*0590*/  BAR.SYNC.DEFER_BLOCKING 0x0 ;  /* 0x0000000000007b1d */ /* 0x018fec0000010000 */
[----:B------:R-:W-:Y:S05]  /*05a0*/  @!P2 BRA `(.L_x_3) ;  /* 0x0000007c007ca947 */ /* 0x000fea0003800000 */
[----:B------:R-:W-:-:S13]  /*05b0*/  ISETP.GT.U32.AND P0, PT, R8, 0x1, PT ;  /* 0x000000010800780c */ /* 0x000fda0003f04070 */
[----:B0-----:R-:W-:Y:S05]  /*05c0*/  @P0 EXIT ;  /* 0x000000000000094d */ /* 0x001fea0003800000 */
[----:B------:R-:W-:Y:S01]  /*05d0*/  ULDC.64 UR4, c[0x0][0x650] ;  /* 0x0001940000047ab9 */ /* 0x000fe20000000a00 */
[----:B------:R-:W-:Y:S01]  /*05e0*/  PRMT R0, RZ, 0x7610, R0 ;  /* 0x00007610ff007816 */ /* 0x000fe20000000000 */
[----:B------:R-:W-:Y:S01]  /*05f0*/  IMAD.MOV.U32 R152, RZ, RZ, -0x1 ;  /* 0xffffffffff987424 */ /* 0x000fe200078e00ff */
[----:B------:R-:W-:Y:S01]  /*0600*/  ISETP.GE.U32.AND P0, PT, R16, UR4, PT ;  /* 0x0000000410007c0c */ /* 0x000fe2000bf06070 */
[----:B------:R-:W-:Y:S02]  /*0610*/  IMAD.MOV.U32 R23, RZ, RZ, -0x1 ;  /* 0xffffffffff177424 */ /* 0x000fe400078e00ff */
[----:B------:R-:W-:Y:S01]  /*0620*/  IMAD.MOV.U32 R22, RZ, RZ, -0x1 ;  /* 0xffffffffff167424 */ /* 0x000fe200078e00ff */
[----:B------:R-:W-:-:S13]  /*0630*/  ISETP.GE.U32.AND.EX P0, PT, R17, UR5, PT, P0 ;  /* 0x0000000511007c0c */ /* 0x000fda000bf06100 */
[----:B------:R-:W-:Y:S05]  /*0640*/  @P0 BRA `(.L_x_4) ;  /* 0x0000000400580947 */ /* 0x000fea0003800000 */
[----:B------:R-:W0:Y:S01]  /*0650*/  LDC.64 R14, c[0x0][0x628] ;  /* 0x00018a00ff0e7b82 */ /* 0x000e220000000a00 */
[----:B------:R-:W-:Y:S02]  /*0660*/  IMAD.MOV.U32 R6, RZ, RZ, R16 ;  /* 0x000000ffff067224 */ /* 0x000fe400078e0010 */
[----:B------:R-:W-:-:S05]  /*0670*/  IMAD.MOV.U32 R7, RZ, RZ, R17 ;  /* 0x000000ffff077224 */ /* 0x000fca00078e0011 */
[----:B------:R-:W1:Y:S08]  /*0680*/  LDC R0, c[0x0][0x630] ;  /* 0x00018c00ff007b82 */ /* 0x000e700000000800 */
[----:B------:R-:W2:Y:S01]  /*0690*/  LDC.64 R20, c[0x0][0x620] ;  /* 0x00018800ff147b82 */ /* 0x000ea20000000a00 */
[----:B0-----:R-:W-:-:S04]  /*06a0*/  ISETP.NE.U32.AND P0, PT, R14, RZ, PT ;  /* 0x000000ff0e00720c */ /* 0x001fc80003f05070 */
[----:B------:R-:W-:-:S13]  /*06b0*/  ISETP.NE.AND.EX P0, PT, R15, RZ, PT, P0 ;  /* 0x000000ff0f00720c */ /* 0x000fda0003f05300 */
[----:B-12---:R-:W-:Y:S05]  /*06c0*/  @!P0 BRA `(.L_x_5) ;  /* 0x0000000000288947 */ /* 0x006fea0003800000 */
[----:B------:R-:W0:Y:S02]  /*06d0*/  LDC R11, c[0x0][0x634] ;  /* 0x00018d00ff0b7b82 */ /* 0x000e240000000800 */
[----:B0-----:R-:W-:-:S05]  /*06e0*/  IADD3 R11, P0, R16, R11, RZ ;  /* 0x0000000b100b7210 */ /* 0x001fca0007f1e0ff */
[----:B------:R-:W-:-:S04]  /*06f0*/  IMAD.X R13, RZ, RZ, R17, P0 ;  /* 0x000000ffff0d7224 */ /* 0x000fc800000e0611 */
[----:B------:R-:W-:-:S04]  /*0700*/  IMAD.WIDE.U32 R6, R13, R14, RZ ;  /* 0x0000000e0d067225 */ /* 0x000fc800078e00ff */
[----:B------:R-:W-:-:S04]  /*0710*/  IMAD.WIDE.U32 R8, P0, R11, R15, R6 ;  /* 0x0000000f0b087225 */ /* 0x000fc80007800006 */
[----:B------:R-:W-:-:S04]  /*0720*/  IMAD.WIDE.U32 R6, R11, R14, RZ ;  /* 0x0000000e0b067225 */ /* 0x000fc800078e00ff */
[----:B------:R-:W-:Y:S01]  /*0730*/  IMAD.X R11, RZ, RZ, RZ, P0 ;  /* 0x000000ffff0b7224 */ /* 0x000fe200000e06ff */
[----:B------:R-:W-:Y:S01]  /*0740*/  IADD3 RZ, P0, R7, R8, RZ ;  /* 0x0000000807ff7210 */ /* 0x000fe20007f1e0ff */
[----:B------:R-:W-:-:S04]  /*0750*/  IMAD.MOV.U32 R10, RZ, RZ, R9 ;  /* 0x000000ffff0a7224 */ /* 0x000fc800078e0009 */
[----:B------:R-:W-:-:S08]  /*0760*/  IMAD.WIDE.U32.X R6, R13, R15, R10, P0 ;  /* 0x0000000f0d067225 */ /* 0x000fd000000e040a */
.L_x_5:
[-CC-:B------:R-:W-:Y:S01]  /*0770*/  SHF.R.U64 R25, R6, R0.reuse, R7.reuse ;  /* 0x0000000006197219 */ /* 0x180fe20000001207 */
[----:B------:R-:W0:Y:S01]  /*0780*/  LDC R10, c[0x0][0x618] ;  /* 0x00018600ff0a7b82 */ /* 0x000e220000000800 */
[----:B------:R-:W-:Y:S01]  /*0790*/  SHF.R.U32.HI R5, RZ, R0, R7 ;  /* 0x00000000ff057219 */ /* 0x000fe20000011607 */
[----:B------:R-:W-:Y:S01]  /*07a0*/  ULDC UR4, c[0x0][0x150] ;  /* 0x0000540000047ab9 */ /* 0x000fe20000000800 */
[----:B------:R-:W-:Y:S02]  /*07b0*/  IADD3 R9, P0, RZ, -R25, RZ ;  /* 0x80000019ff097210 */ /* 0x000fe40007f1e0ff */
[----:B------:R-:W-:-:S03]  /*07c0*/  I2FP.F32.U32 R0, R4 ;  /* 0x0000000400007245 */ /* 0x000fc60000201000 */
[----:B------:R-:W1:Y:S01]  /*07d0*/  LDC.64 R26, c[0x0][0x640] ;  /* 0x00019000ff1a7b82 */ /* 0x000e620000000a00 */
[----:B------:R-:W-:Y:S02]  /*07e0*/  IMAD.X R11, RZ, RZ, ~R5, P0 ;  /* 0x000000ffff0b7224 */ /* 0x000fe400000e0e05 */
[----:B------:R-:W-:Y:S01]  /*07f0*/  FMUL R0, R0, UR4 ;  /* 0x0000000400007c20 */ /* 0x000fe20008400000 */
[----:B------:R-:W-:Y:S01]  /*0800*/  IMAD.WIDE.U32 R6, R9, R20, R16 ;  /* 0x0000001409067225 */ /* 0x000fe200078e0010 */
[----:B------:R-:W-:-:S03]  /*0810*/  ULDC UR4, c[0x0][0x154] ;  /* 0x0000550000047ab9 */ /* 0x000fc60000000800 */
[----:B------:R-:W-:Y:S01]  /*0820*/  IMAD R8, R11, R20, RZ ;  /* 0x000000140b087224 */ /* 0x000fe200078e02ff */
[----:B------:R-:W2:Y:S01]  /*0830*/  LDC R5, c[0x0][0x144] ;  /* 0x00005100ff057b82 */ /* 0x000ea20000000800 */
[----:B------:R-:W3:Y:S02]  /*0840*/  F2I.U32.TRUNC.NTZ R0, R0 ;  /* 0x0000000000007305 */ /* 0x000ee4000020f000 */
[----:B------:R-:W-:-:S04]  /*0850*/  IMAD R9, R9, R21, R8 ;  /* 0x0000001509097224 */ /* 0x000fc800078e0208 */
[----:B------:R-:W-:Y:S01]  /*0860*/  IMAD.IADD R7, R7, 0x1, R9 ;  /* 0x0000000107077824 */ /* 0x000fe200078e0209 */
[----:B------:R-:W4:Y:S01]  /*0870*/  LDC R12, c[0x0][0x608] ;  /* 0x00018200ff0c7b82 */ /* 0x000f220000000800 */
[----:B------:R-:W-:-:S03]  /*0880*/  IMAD.MOV.U32 R9, RZ, RZ, -0x1 ;  /* 0xffffffffff097424 */ /* 0x000fc600078e00ff */
[-CC-:B0-----:R-:W-:Y:S02]  /*0890*/  SHF.R.U64 R20, R6, R10.reuse, R7.reuse ;  /* 0x0000000a06147219 */ /* 0x181fe40000001207 */
[----:B------:R-:W-:Y:S02]  /*08a0*/  I2FP.F32.U32 R6, R3 ;  /* 0x0000000300067245 */ /* 0x000fe40000201000 */
[----:B------:R-:W0:Y:S01]  /*08b0*/  LDC R24, c[0x0][0x658] ;  /* 0x00019600ff187b82 */ /* 0x000e220000000800 */
[----:B-1----:R-:W-:Y:S01]  /*08c0*/  ISETP.NE.U32.AND P0, PT, R26, RZ, PT ;  /* 0x000000ff1a00720c */ /* 0x002fe20003f05070 */
[----:B---3--:R-:W-:Y:S01]  /*08d0*/  IMAD.MOV R8, RZ, RZ, -R0 ;  /* 0x000000ffff087224 */ /* 0x008fe200078e0a00 */
[----:B------:R-:W-:Y:S01]  /*08e0*/  SHF.R.U32.HI R7, RZ, R10, R7 ;  /* 0x0000000aff077219 */ /* 0x000fe20000011607 */
[----:B------:R-:W-:Y:S01]  /*08f0*/  FMUL R6, R6, UR4 ;  /* 0x0000000406067c20 */ /* 0x000fe20008400000 */
[----:B------:R-:W-:-:S03]  /*0900*/  ISETP.NE.AND.EX P0, PT, R27, RZ, PT, P0 ;  /* 0x000000ff1b00720c */ /* 0x000fc60003f05300 */
[----:B------:R-:W1:Y:S01]  /*0910*/  LDC R14, c[0x0][0x148] ;  /* 0x00005200ff0e7b82 */ /* 0x000e620000000800 */
[----:B--2---:R-:W-:-:S07]  /*0920*/  IMAD R0, R5, R8, R4 ;  /* 0x0000000805007224 */ /* 0x004fce00078e0204 */
[----:B------:R-:W2:Y:S01]  /*0930*/  LDC R22, c[0x0][0x600] ;  /* 0x00018000ff167b82 */ /* 0x000ea20000000800 */
[-CC-:B----4-:R-:W-:Y:S02]  /*0940*/  SHF.R.U64 R28, R20, R12.reuse, R7.reuse ;  /* 0x0000000c141c7219 */ /* 0x190fe40000001207 */
[----:B------:R-:W-:Y:S01]  /*0950*/  SHF.R.U32.HI R5, RZ, R12, R7 ;  /* 0x0000000cff057219 */ /* 0x000fe20000011607 */
[----:B------:R-:W-:Y:S01]  /*0960*/  IMAD.MOV.U32 R7, RZ, RZ, 0x1 ;  /* 0x00000001ff077424 */ /* 0x000fe200078e00ff */
[----:B------:R3:W4:Y:S03]  /*0970*/  F2I.U32.TRUNC.NTZ R12, R6 ;  /* 0x00000006000c7305 */ /* 0x000726000020f000 */
[----:B------:R-:W1:Y:S01]  /*0980*/  LDC R15, c[0x0][0x648] ;  /* 0x00019200ff0f7b82 */ /* 0x000e620000000800 */
[-C--:B0-----:R-:W-:Y:S02]  /*0990*/  SHF.L.U32 R4, R9, R24.reuse, RZ ;  /* 0x0000001809047219 */ /* 0x081fe400000006ff */
[----:B------:R-:W-:-:S02]  /*09a0*/  SHF.R.U64 R30, R28, R24, R5 ;  /* 0x000000181c1e7219 */ /* 0x000fc40000001205 */
[----:B------:R-:W-:Y:S02]  /*09b0*/  LOP3.LUT R11, RZ, R4, RZ, 0x33, !PT ;  /* 0x00000004ff0b7212 */ /* 0x000fe400078e33ff */
[-C--:B------:R-:W-:Y:S01]  /*09c0*/  SHF.R.U32.HI R5, RZ, R24.reuse, R5 ;  /* 0x00000018ff057219 */ /* 0x080fe20000011605 */
[----:B------:R-:W0:Y:S01]  /*09d0*/  LDC R21, c[0x0][0x638] ;  /* 0x00018e00ff157b82 */ /* 0x000e220000000800 */
[----:B------:R-:W-:Y:S01]  /*09e0*/  SHF.L.U32 R10, R7, R24, RZ ;  /* 0x00000018070a7219 */ /* 0x000fe200000006ff */
[----:B------:R-:W-:-:S06]  /*09f0*/  IMAD.MOV.U32 R4, RZ, RZ, R30 ;  /* 0x000000ffff047224 */ /* 0x000fcc00078e001e */
[----:B------:R-:W0:Y:S01]  /*0a00*/  LDC R152, c[0x0][0x610] ;  /* 0x00018400ff987b82 */ /* 0x000e220000000800 */
[----:B---34-:R-:W-:Y:S05]  /*0a10*/  @!P0 BRA `(.L_x_6) ;  /* 0x0000000000288947 */ /* 0x018fea0003800000 */
[----:B------:R-:W3:Y:S02]  /*0a20*/  LDC R9, c[0x0][0x64c] ;  /* 0x00019300ff097b82 */ /* 0x000ee40000000800 */
[----:B---3--:R-:W-:-:S05]  /*0a30*/  IADD3 R9, P0, R30, R9, RZ ;  /* 0x000000091e097210 */ /* 0x008fca0007f1e0ff */
        /* <DEDUP_REMOVED lines=8> */
.L_x_6:
[----:B-1----:R-:W-:Y:S01]  /*0ac0*/  SHF.R.U64 R4, R4, R15, R5 ;  /* 0x0000000f04047219 */ /* 0x002fe20000001205 */
[----:B--2---:R-:W-:Y:S01]  /*0ad0*/  VIADD R5, R22, 0xffffffff ;  /* 0xffffffff16057836 */ /* 0x004fe20000000000 */
[----:B------:R-:W-:Y:S01]  /*0ae0*/  LOP3.LUT R11, R28, R11, RZ, 0xc0, !PT ;  /* 0x0000000b1c0b7212 */ /* 0x000fe200078ec0ff */
[----:B------:R-:W-:Y:S02]  /*0af0*/  IMAD.MOV R12, RZ, RZ, -R12 ;  /* 0x000000ffff0c7224 */ /* 0x000fe400078e0a0c */
[----:B------:R-:W-:Y:S01]  /*0b00*/  IMAD.MOV R6, RZ, RZ, -R4 ;  /* 0x000000ffff067224 */ /* 0x000fe200078e0a04 */
[----:B------:R-:W-:Y:S01]  /*0b10*/  LOP3.LUT R5, R20, R5, RZ, 0xc0, !PT ;  /* 0x0000000514057212 */ /* 0x000fe200078ec0ff */
[----:B------:R-:W-:Y:S02]  /*0b20*/  @P3 IMAD R0, R14, R12, R3 ;  /* 0x0000000c0e003224 */ /* 0x000fe400078e0203 */
[----:B------:R-:W-:Y:S02]  /*0b30*/  IMAD R11, R10, R4, R11 ;  /* 0x000000040a0b7224 */ /* 0x000fe400078e020b */
[----:B0-----:R-:W-:-:S02]  /*0b40*/  IMAD R3, R6, R21, R30 ;  /* 0x0000001506037224 */ /* 0x001fc400078e021e */
[----:B------:R-:W-:Y:S02]  /*0b50*/  IMAD R152, R11, R152, R0 ;  /* 0x000000980b987224 */ /* 0x000fe400078e0200 */
[----:B------:R-:W-:Y:S02]  /*0b60*/  IMAD R3, R3, R22, R5 ;  /* 0x0000001603037224 */ /* 0x000fe400078e0205 */
[----:B------:R-:W-:Y:S02]  /*0b70*/  IMAD.MOV.U32 R0, RZ, RZ, 0x1 ;  /* 0x00000001ff007424 */ /* 0x000fe400078e00ff */
[----:B------:R-:W-:Y:S01]  /*0b80*/  IMAD.MOV.U32 R22, RZ, RZ, R25 ;  /* 0x000000ffff167224 */ /* 0x000fe200078e0019 */
[----:B------:R-:W-:Y:S02]  /*0b90*/  SEL R23, R3, R152, !P3 ;  /* 0x0000009803177207 */ /* 0x000fe40005800000 */
[----:B------:R-:W-:-:S07]  /*0ba0*/  SEL R152, R152, R3, !P3 ;  /* 0x0000000398987207 */ /* 0x000fce0005800000 */
.L_x_4:
[----:B------:R-:W-:-:S08]  /*0bb0*/  NOP ;  /* 0x0000000000007918 */ /* 0x000fd00000000000 */
[----:B------:R-:W0:Y:S02]  /*0bc0*/  USETMAXREG.TRY_ALLOC.CTAPOOL UP0, 0xe8 ;  /* 0x000000e8000079c8 */ /* 0x000e240008000600 */
[----:B0-----:R-:W-:-:S13]  /*0bd0*/  PLOP3.LUT P0, PT, PT, PT, UP0, 0x80, 0x0 ;  /* 0x000000000000781c */ /* 0x001fda0003f0f008 */
[----:B------:R-:W-:Y:S05]  /*0be0*/  @!P0 BRA `(.L_x_4) ;  /* 0xfffffffc00f08947 */ /* 0x000fea000383ffff */
[----:B------:R-:W-:Y:S01]  /*0bf0*/  ULDC.64 UR4, c[0x0][0x598] ;  /* 0x0001660000047ab9 */ /* 0x000fe20000000a00 */
[----:B------:R-:W-:Y:S01]  /*0c00*/  ULDC.64 UR36, c[0x0][0x208] ;  /* 0x0000820000247ab9 */ /* 0x000fe20000000a00 */
[----:B------:R-:W-:-:S04]  /*0c10*/  ISETP.NE.U32.AND P0, PT, RZ, UR4, PT ;  /* 0x00000004ff007c0c */ /* 0x000fc8000bf05070 */
[----:B------:R-:W-:-:S13]  /*0c20*/  ISETP.NE.AND.EX P0, PT, RZ, UR5, PT, P0 ;  /* 0x00000005ff007c0c */ /* 0x000fda000bf05300 */
[----:B------:R-:W-:Y:S05]  /*0c30*/  @!P0 BRA `(.L_x_7) ;  /* 0x00000000001c8947 */ /* 0x000fea0003800000 */
[----:B------:R-:W0:Y:S02]  /*0c40*/  LDC.64 R4, c[0x0][0x598] ;  /* 0x00016600ff047b82 */ /* 0x000e240000000a00 */
[----:B0-----:R-:W2:Y:S02]  /*0c50*/  LDG.E.64 R4, desc[UR36][R4.64] ;  /* 0x0000002404047981 */ /* 0x001ea4000c1e1b00 */
[----:B--2---:R-:W-:-:S04]  /*0c60*/  ISETP.NE.U32.AND P0, PT, R4, RZ, PT ;  /* 0x000000ff0400720c */ /* 0x004fc80003f05070 */
[----:B------:R-:W-:-:S13]  /*0c70*/  ISETP.NE.AND.EX P0, PT, R5, RZ, PT, P0 ;  /* 0x000000ff0500720c */ /* 0x000fda0003f05300 */
[----:B------:R-:W-:Y:S05]  /*0c80*/  @!P0 BRA `(.L_x_7) ;  /* 0x0000000000088947 */ /* 0x000fea0003800000 */
[----:B------:R0:W5:Y:S01]  /*0c90*/  LD.E R153, desc[UR36][R4.64] ;  /* 0x0000002404997980 */ /* 0x000162000c101900 */
[----:B------:R-:W-:Y:S05]  /*0ca0*/  BRA `(.L_x_8) ;  /* 0x0000000000247947 */ /* 0x000fea0003800000 */
.L_x_7:
[----:B------:R-:W-:Y:S02]  /*0cb0*/  ULDC.64 UR4, c[0x0][0x588] ;  /* 0x0001620000047ab9 */ /* 0x000fe40000000a00 */
[----:B------:R-:W-:-:S04]  /*0cc0*/  ISETP.NE.U32.AND P0, PT, RZ, UR4, PT ;  /* 0x00000004ff007c0c */ /* 0x000fc8000bf05070 */
[----:B------:R-:W-:-:S13]  /*0cd0*/  ISETP.NE.AND.EX P0, PT, RZ, UR5, PT, P0 ;  /* 0x00000005ff007c0c */ /* 0x000fda000bf05300 */
[----:B------:R-:W-:Y:S05]  /*0ce0*/  @!P0 BRA `(.L_x_9) ;  /* 0x00000000000c8947 */ /* 0x000fea0003800000 */
[----:B------:R-:W0:Y:S02]  /*0cf0*/  LDC.64 R4, c[0x0][0x588] ;  /* 0x00016200ff047b82 */ /* 0x000e240000000a00 */
[----:B0-----:R1:W5:Y:S01]  /*0d00*/  LDG.E R153, desc[UR36][R4.64] ;  /* 0x0000002404997981 */ /* 0x001362000c1e1900 */
[----:B------:R-:W-:Y:S05]  /*0d10*/  BRA `(.L_x_8) ;  /* 0x0000000000087947 */ /* 0x000fea0003800000 */
.L_x_9:
[----:B------:R-:W-:Y:S02]  /*0d20*/  ULDC UR4, c[0x0][0x580] ;  /* 0x0001600000047ab9 */ /* 0x000fe40000000800 */
[----:B------:R-:W-:-:S07]  /*0d30*/  IMAD.U32 R153, RZ, RZ, UR4 ;  /* 0x00000004ff997e24 */ /* 0x000fce000f8e00ff */
.L_x_8:
[----:B------:R-:W-:Y:S02]  /*0d40*/  ULDC.64 UR4, c[0x0][0x5a0] ;  /* 0x0001680000047ab9 */ /* 0x000fe40000000a00 */
[----:B------:R-:W-:-:S04]  /*0d50*/  ISETP.NE.U32.AND P0, PT, RZ, UR4, PT ;  /* 0x00000004ff007c0c */ /* 0x000fc8000bf05070 */
[----:B------:R-:W-:-:S13]  /*0d60*/  ISETP.NE.AND.EX P0, PT, RZ, UR5, PT, P0 ;  /* 0x00000005ff007c0c */ /* 0x000fda000bf05300 */
[----:B------:R-:W-:Y:S05]  /*0d70*/  @!P0 BRA `(.L_x_10) ;  /* 0x00000000001c8947 */ /* 0x000fea0003800000 */
[----:B01----:R-:W0:Y:S02]  /*0d80*/  LDC.64 R4, c[0x0][0x5a0] ;  /* 0x00016800ff047b82 */ /* 0x003e240000000a00 */
[----:B0-----:R-:W2:Y:S02]  /*0d90*/  LDG.E.64 R4, desc[UR36][R4.64] ;  /* 0x0000002404047981 */ /* 0x001ea4000c1e1b00 */
[----:B--2---:R-:W-:-:S04]  /*0da0*/  ISETP.NE.U32.AND P0, PT, R4, RZ, PT ;  /* 0x000000ff0400720c */ /* 0x004fc80003f05070 */
[----:B------:R-:W-:-:S13]  /*0db0*/  ISETP.NE.AND.EX P0, PT, R5, RZ, PT, P0 ;  /* 0x000000ff0500720c */ /* 0x000fda0003f05300 */
[----:B------:R-:W-:Y:S05]  /*0dc0*/  @!P0 BRA `(.L_x_10) ;  /* 0x0000000000088947 */ /* 0x000fea0003800000 */
[----:B------:R0:W5:Y:S01]  /*0dd0*/  LD.E R154, desc[UR36][R4.64] ;  /* 0x00000024049a7980 */ /* 0x000162000c101900 */
[----:B------:R-:W-:Y:S05]  /*0de0*/  BRA `(.L_x_11) ;  /* 0x0000000000247947 */ /* 0x000fea0003800000 */
.L_x_10:
[----:B------:R-:W-:Y:S02]  /*0df0*/  ULDC.64 UR4, c[0x0][0x590] ;  /* 0x0001640000047ab9 */ /* 0x000fe40000000a00 */
[----:B------:R-:W-:-:S04]  /*0e00*/  ISETP.NE.U32.AND P0, PT, RZ, UR4, PT ;  /* 0x00000004ff007c0c */ /* 0x000fc8000bf05070 */
[----:B------:R-:W-:-:S13]  /*0e10*/  ISETP.NE.AND.EX P0, PT, RZ, UR5, PT, P0 ;  /* 0x00000005ff007c0c */ /* 0x000fda000bf05300 */
[----:B------:R-:W-:Y:S05]  /*0e20*/  @!P0 BRA `(.L_x_12) ;  /* 0x00000000000c8947 */ /* 0x000fea0003800000 */
[----:B------:R-:W2:Y:S02]  /*0e30*/  LDC.64 R154, c[0x0][0x590] ;  /* 0x00016400ff9a7b82 */ /* 0x000ea40000000a00 */
[----:B--2---:R2:W5:Y:S01]  /*0e40*/  LDG.E R154, desc[UR36][R154.64] ;  /* 0x000000249a9a7981 */ /* 0x004562000c1e1900 */
[----:B------:R-:W-:Y:S05]  /*0e50*/  BRA `(.L_x_11) ;  /* 0x0000000000087947 */ /* 0x000fea0003800000 */
.L_x_12:
[----:B------:R-:W-:Y:S02]  /*0e60*/  ULDC UR4, c[0x0][0x584] ;  /* 0x0001610000047ab9 */ /* 0x000fe40000000800 */
[----:B------:R-:W-:-:S07]  /*0e70*/  IMAD.U32 R154, RZ, RZ, UR4 ;  /* 0x00000004ff9a7e24 */ /* 0x000fce000f8e00ff */
.L_x_11:
[----:B------:R-:W-:-:S13]  /*0e80*/  LOP3.LUT P0, RZ, R0, 0xff, RZ, 0xc0, !PT ;  /* 0x000000ff00ff7812 */ /* 0x000fda000780c0ff */
[----:B------:R-:W-:Y:S05]  /*0e90*/  @!P0 EXIT ;  /* 0x000000000000894d */ /* 0x000fea0003800000 */
[----:B------:R-:W-:Y:S01]  /*0ea0*/  ULDC UR4, c[0x0][0x28c] ;  /* 0x0000a30000047ab9 */ /* 0x000fe20000000800 */
[----:B------:R-:W-:Y:S01]  /*0eb0*/  UMOV UR38, URZ ;  /* 0x0000003f00267c82 */ /* 0x000fe20008000000 */
[----:B------:R-:W-:Y:S01]  /*0ec0*/  UIADD3 UR4, UR4, 0x1f, URZ ;  /* 0x0000001f04047890 */ /* 0x000fe2000fffe03f */
[----:B------:R-:W-:-:S03]  /*0ed0*/  UMOV UR39, URZ ;  /* 0x0000003f00277c82 */ /* 0x000fc60008000000 */
[----:B------:R-:W-:-:S04]  /*0ee0*/  USHF.R.S32.HI UR5, URZ, 0x1f, UR4 ;  /* 0x0000001f3f057899 */ /* 0x000fc80008011404 */
[----:B------:R-:W-:-:S04]  /*0ef0*/  ULEA.HI UR5, UR5, UR4, URZ, 0x5 ;  /* 0x0000000405057291 */ /* 0x000fc8000f8f283f */
[----:B------:R-:W-:-:S12]  /*0f00*/  USHF.R.S32.HI UR40, URZ, 0x5, UR5 ;  /* 0x000000053f287899 */ /* 0x000fd80008011405 */
.L_x_290:
[----:B------:R-:W-:Y:S01]  /*0f10*/  LOP3.LUT R0, R18, 0x80, RZ, 0xc0, !PT ;  /* 0x0000008012007812 */ /* 0x000fe200078ec0ff */
[----:B---3--:R-:W3:Y:S01]  /*0f20*/  S2UR UR7, SR_CgaCtaId ;  /* 0x00000000000779c3 */ /* 0x008ee20000008800 */
[----:B------:R-:W-:Y:S02]  /*0f30*/  UMOV UR6, 0x400 ;  /* 0x0000040000067882 */ /* 0x000fe40000000000 */
[----:B------:R-:W-:-:S06]  /*0f40*/  SHF.R.U32.HI R0, RZ, 0x7, R0 ;  /* 0x00000007ff007819 */ /* 0x000fcc0000011600 */
[----:B----4-:R-:W4:Y:S01]  /*0f50*/  SHFL.IDX PT, R0, R0, RZ, 0x1f ;  /* 0x00001fff00007589 */ /* 0x010f2200000e0000 */
[----:B---3--:R-:W-:Y:S01]  /*0f60*/  ULEA UR6, UR7, UR6, 0x18 ;  /* 0x0000000607067291 */ /* 0x008fe2000f8ec03f */
[----:B----4-:R-:W-:-:S13]  /*0f70*/  R2UR UR4, R0 ;  /* 0x00000000000472ca */ /* 0x010fda00000e0000 */
[----:B------:R-:W-:-:S04]  /*0f80*/  ULEA.HI UR5, UR4, UR4, URZ, 0x1 ;  /* 0x0000000404057291 */ /* 0x000fc8000f8f083f */
[----:B------:R-:W-:-:S04]  /*0f90*/  ULOP3.LUT UR5, UR5, 0x1ffffe, URZ, 0xc0, !UPT ;  /* 0x001ffffe05057892 */ /* 0x000fc8000f8ec03f */
[----:B------:R-:W-:-:S03]  /*0fa0*/  UIADD3 UR5, UR4, -UR5, URZ ;  /* 0x8000000504057290 */ /* 0x000fc6000fffe03f */
[----:B------:R-:W-:Y:S01]  /*0fb0*/  ULDC UR4, c[0x0][0x28c] ;  /* 0x0000a30000047ab9 */ /* 0x000fe20000000800 */
[----:B------:R-:W-:Y:S01]  /*0fc0*/  ULEA UR5, UR5, UR6, 0xb ;  /* 0x0000000605057291 */ /* 0x000fe2000f8e583f */
[----:B------:R-:W-:-:S03]  /*0fd0*/  ISETP.LT.AND P0, PT, RZ, UR4, PT ;  /* 0x00000004ff007c0c */ /* 0x000fc6000bf01270 */
[----:B------:R-:W-:-:S04]  /*0fe0*/  UIADD3 UR5, UR5, 0x100, URZ ;  /* 0x0000010005057890 */ /* 0x000fc8000fffe03f */
[----:B------:R-:W-:-:S04]  /*0ff0*/  USHF.R.U32.HI UR5, URZ, 0x4, UR5 ;  /* 0x000000043f057899 */ /* 0x000fc80008011605 */
[----:B------:R-:W-:Y:S02]  /*1000*/  ULOP3.LUT UR41, UR5, 0x3fff, URZ, 0xc0, !UPT ;  /* 0x00003fff05297892 */ /* 0x000fe4000f8ec03f */
[----:B------:R-:W-:Y:S10]  /*1010*/  @P0 BRA `(.L_x_13) ;  /* 0x0000000000400947 */ /* 0x000ff40003800000 */
[----:B------:R-:W-:Y:S01]  /*1020*/  MOV R0, 0x0 ;  /* 0x0000000000007802 */ /* 0x000fe20000000f00 */
[----:B------:R-:W-:Y:S01]  /*1030*/  ULDC.64 UR4, c[0x4][0x68] ;  /* 0x01001a0000047ab9 */ /* 0x000fe20000000a00 */
[----:B------:R-:W-:Y:S01]  /*1040*/  ULDC.64 UR6, c[0x4][0x8] ;  /* 0x0100020000067ab9 */ /* 0x000fe20000000a00 */
[----:B01----:R-:W-:Y:S01]  /*1050*/  IMAD.U32 R4, RZ, RZ, UR4 ;  /* 0x00000004ff047e24 */ /* 0x003fe2000f8e00ff */
[----:B------:R0:W1:Y:S01]  /*1060*/  LDC.64 R14, c[0x4][R0] ;  /* 0x01000000000e7b82 */ /* 0x0000620000000a00 */
[----:B------:R-:W-:Y:S01]  /*1070*/  IMAD.U32 R5, RZ, RZ, UR5 ;  /* 0x00000005ff057e24 */ /* 0x000fe2000f8e00ff */
[----:B------:R-:W-:Y:S01]  /*1080*/  ULDC.64 UR4, c[0x4][0x70] ;  /* 0x01001c0000047ab9 */ /* 0x000fe20000000a00 */
[----:B------:R-:W-:Y:S02]  /*1090*/  IMAD.U32 R10, RZ, RZ, UR6 ;  /* 0x00000006ff0a7e24 */ /* 0x000fe4000f8e00ff */
[----:B------:R-:W-:Y:S02]  /*10a0*/  IMAD.U32 R6, RZ, RZ, UR4 ;  /* 0x00000004ff067e24 */ /* 0x000fe4000f8e00ff */
[----:B------:R-:W-:-:S02]  /*10b0*/  IMAD.U32 R7, RZ, RZ, UR5 ;  /* 0x00000005ff077e24 */ /* 0x000fc4000f8e00ff */
[----:B------:R-:W-:Y:S02]  /*10c0*/  IMAD.U32 R11, RZ, RZ, UR7 ;  /* 0x00000007ff0b7e24 */ /* 0x000fe4000f8e00ff */
[----:B------:R-:W-:Y:S02]  /*10d0*/  IMAD.MOV.U32 R8, RZ, RZ, 0x1e1 ;  /* 0x000001e1ff087424 */ /* 0x000fe400078e00ff */
[----:B------:R-:W-:Y:S02]  /*10e0*/  IMAD.MOV.U32 R12, RZ, RZ, 0x1 ;  /* 0x00000001ff0c7424 */ /* 0x000fe400078e00ff */
[----:B0-----:R-:W-:-:S07]  /*10f0*/  IMAD.MOV.U32 R13, RZ, RZ, RZ ;  /* 0x000000ffff0d7224 */ /* 0x001fce00078e00ff */
[----:B------:R-:W-:-:S07]  /*1100*/  LEPC R20, `(.L_x_13) ;  /* 0x000000001014794e */ /* 0x000fce0000000000 */
[----:B-12--5:R-:W-:Y:S05]  /*1110*/  CALL.ABS.NOINC R14 ;  /* 0x000000000e007343 */ /* 0x026fea0003c00000 */
.L_x_13:
[----:B------:R-:W-:-:S04]  /*1120*/  LOP3.LUT R0, R19, 0x1, RZ, 0xfc, !PT ;  /* 0x0000000113007812 */ /* 0x000fc800078efcff */
[----:B------:R-:W-:-:S13]  /*1130*/  ISETP.NE.AND P0, PT, R0, 0x3, PT ;  /* 0x000000030000780c */ /* 0x000fda0003f05270 */
[----:B------:R-:W-:Y:S05]  /*1140*/  @!P0 BRA `(.L_x_14) ;  /* 0x0000000000048947 */ /* 0x000fea0003800000 */
[----:B------:R-:W-:Y:S01]  /*1150*/  BPT.TRAP 0x1 ;  /* 0x000000040000795c */ /* 0x000fe20000300000 */
.L_x_14:
[----:B------:R-:W3:Y:S01]  /*1160*/  S2UR UR5, SR_CgaCtaId ;  /* 0x00000000000579c3 */ /* 0x000ee20000008800 */
[----:B------:R-:W-:Y:S01]  /*1170*/  UMOV UR4, 0x400 ;  /* 0x0000040000047882 */ /* 0x000fe20000000000 */
[----:B------:R-:W-:Y:S02]  /*1180*/  IMAD.U32 R0, RZ, RZ, UR38 ;  /* 0x00000026ff007e24 */ /* 0x000fe4000f8e00ff */
[----:B------:R-:W-:-:S03]  /*1190*/  IMAD.U32 R3, RZ, RZ, UR39 ;  /* 0x00000027ff037e24 */ /* 0x000fc6000f8e00ff */
[----:B------:R-:W-:Y:S01]  /*11a0*/  SHF.L.U32 R0, R0, 0x1f, RZ ;  /* 0x0000001f00007819 */ /* 0x000fe200000006ff */
[----:B---3--:R-:W-:-:S06]  /*11b0*/  ULEA UR4, UR5, UR4, 0x18 ;  /* 0x0000000405047291 */ /* 0x008fcc000f8ec03f */
[----:B------:R-:W-:-:S04]  /*11c0*/  IMAD.U32 R6, RZ, RZ, UR4 ;  /* 0x00000004ff067e24 */ /* 0x000fc8000f8e00ff */
[----:B------:R-:W-:-:S04]  /*11d0*/  IMAD R3, R3, 0x8, R6 ;  /* 0x0000000803037824 */ /* 0x000fc800078e0206 */
[----:B------:R3:W4:Y:S01]  /*11e0*/  SYNCS.PHASECHK.TRANS64.TRYWAIT P1, [R3+URZ], R0 ;  /* 0x00000000030075a7 */ /* 0x000722000802017f */
[----:B------:R-:W-:Y:S05]  /*11f0*/  @!P0 BRA `(.L_x_15) ;  /* 0x0000000000048947 */ /* 0x000fea0003800000 */
[----:B------:R-:W-:Y:S01]  /*1200*/  BPT.TRAP 0x1 ;  /* 0x000000040000795c */ /* 0x000fe20000300000 */
.L_x_15:
[----:B----4-:R-:W-:Y:S05]  /*1210*/  @P1 BRA `(.L_x_16) ;  /* 0x0000000000081947 */ /* 0x010fea0003800000 */
[----:B------:R-:W4:Y:S02]  /*1220*/  SYNCS.PHASECHK.TRANS64.TRYWAIT P1, [R3+URZ], R0 ;  /* 0x00000000030075a7 */ /* 0x000f24000802017f */
[----:B----4-:R-:W-:Y:S05]  /*1230*/  @!P1 BRA `(.L_x_17) ;  /* 0x0000008400c09947 */ /* 0x010fea0003800000 */
.L_x_16:
[----:B------:R-:W-:-:S04]  /*1240*/  UISETP.LT.AND UP0, UPT, UR40, 0x1, UPT ;  /* 0x000000012800788c */ /* 0x000fc8000bf01270 */
[----:B------:R-:W-:-:S06]  /*1250*/  USEL UR4, UR40, 0x1, UP0 ;  /* 0x0000000128047887 */ /* 0x000fcc0008000000 */
[----:B---34-:R-:W-:Y:S01]  /*1260*/  IMAD.U32 R0, RZ, RZ, UR4 ;  /* 0x00000004ff007e24 */ /* 0x018fe2000f8e00ff */
[----:B------:R-:W-:Y:S05]  /*1270*/  WARPSYNC.ALL ;  /* 0x0000000000007948 */ /* 0x000fea0003800000 */
[----:B------:R-:W-:-:S04]  /*1280*/  IADD3 R0, -R0, UR40, RZ ;  /* 0x0000002800007c10 */ /* 0x000fc8000fffe1ff */
[----:B------:R-:W-:Y:S02]  /*1290*/  ISETP.GE.AND P1, PT, R0, 0x1, PT ;  /* 0x000000010000780c */ /* 0x000fe40003f26270 */
[----:B------:R-:W-:Y:S01]  /*12a0*/  R2UR UR4, R6 ;  /* 0x00000000060472ca */ /* 0x000fe200000e0000 */
[----:B------:R-:W-:Y:S01]  /*12b0*/  ULOP3.LUT UR41, UR41, 0x10000, URZ, 0xfc, !UPT ;  /* 0x0001000029297892 */ /* 0x000fe2000f8efc3f */
[----:B------:R-:W-:Y:S01]  /*12c0*/  WARPGROUP.ARRIVE ;  /* 0x00000000000079c5 */ /* 0x000fe20000000000 */
[----:B------:R-:W-:Y:S01]  /*12d0*/  UMOV UR5, 0xc0000010 ;  /* 0xc000001000057882 */ /* 0x000fe20000000000 */
[----:B------:R-:W-:-:S09]  /*12e0*/  UMOV UR7, 0xc0000010 ;  /* 0xc000001000077882 */ /* 0x000fd20000000000 */
[----:B------:R-:W-:-:S04]  /*12f0*/  UIADD3 UR4, UR4, 0x3100, URZ ;  /* 0x0000310004047890 */ /* 0x000fc8000fffe03f */
[----:B------:R-:W-:-:S04]  /*1300*/  USHF.R.U32.HI UR4, URZ, 0x4, UR4 ;  /* 0x000000043f047899 */ /* 0x000fc80008011604 */
[----:B------:R-:W-:-:S04]  /*1310*/  ULOP3.LUT UR4, UR4, 0x3fff, URZ, 0xc0, !UPT ;  /* 0x00003fff04047892 */ /* 0x000fc8000f8ec03f */
[----:B------:R-:W-:Y:S02]  /*1320*/  ULOP3.LUT UR9, UR4, 0x10000, URZ, 0xfc, !UPT ;  /* 0x0001000004097892 */ /* 0x000fe4000f8efc3f */
[----:B------:R-:W-:Y:S02]  /*1330*/  ULEA UR4, UR39, UR41, 0x8 ;  /* 0x0000002927047291 */ /* 0x000fe4000f8e403f */
[----:B------:R-:W-:-:S09]  /*1340*/  ULEA UR6, UR39, UR9, 0x9 ;  /* 0x0000000927067291 */ /* 0x000fd2000f8e483f */
[----:B------:R-:W-:Y:S03]  /*1350*/  IGMMA.64x256x32.S8.S8 R24, gdesc[UR4], RZ, !UPT, gsb0 ;  /* 0x06600000041879f1 */ /* 0x000fe6000c0410ff */
[----:B------:R-:W-:Y:S02]  /*1360*/  WARPGROUP.DEPBAR.LE gsb0, 0x0 ;  /* 0x00008000000079c5 */ /* 0x000fe40000010000 */
[----:B------:R-:W-:Y:S05]  /*1370*/  @!P1 BRA `(.L_x_18) ;  /* 0x0000000000c49947 */ /* 0x000fea0003800000 */
[----:B------:R-:W-:Y:S02]  /*1380*/  UIADD3 UR4, UR39, 0x1, URZ ;  /* 0x0000000127047890 */ /* 0x000fe4000fffe03f */
[----:B------:R-:W-:Y:S02]  /*1390*/  IMAD.U32 R3, RZ, RZ, UR39 ;  /* 0x00000027ff037e24 */ /* 0x000fe4000f8e00ff */
[----:B------:R-:W-:-:S04]  /*13a0*/  UISETP.NE.AND UP0, UPT, UR4, 0x3, UPT ;  /* 0x000000030400788c */ /* 0x000fc8000bf05270 */
[----:B------:R-:W-:Y:S02]  /*13b0*/  USEL UR5, URZ, 0x1, UP0 ;  /* 0x000000013f057887 */ /* 0x000fe40008000000 */
[----:B------:R-:W-:Y:S02]  /*13c0*/  USEL UR8, UR4, URZ, UP0 ;  /* 0x0000003f04087287 */ /* 0x000fe40008000000 */
[----:B------:R-:W-:-:S06]  /*13d0*/  ULOP3.LUT UR5, UR38, UR5, URZ, 0x3c, !UPT ;  /* 0x0000000526057292 */ /* 0x000fcc000f8e3c3f */
[----:B------:R-:W-:-:S07]  /*13e0*/  IMAD.U32 R7, RZ, RZ, UR5 ;  /* 0x00000005ff077e24 */ /* 0x000fce000f8e00ff */
.L_x_25:
[----:B------:R-:W-:Y:S05]  /*13f0*/  @!P0 BRA `(.L_x_19) ;  /* 0x0000000000048947 */ /* 0x000fea0003800000 */
[----:B------:R-:W-:Y:S01]  /*1400*/  BPT.TRAP 0x1 ;  /* 0x000000040000795c */ /* 0x000fe20000300000 */
.L_x_19:
[----:B------:R-:W3:Y:S01]  /*1410*/  S2UR UR5, SR_CgaCtaId ;  /* 0x00000000000579c3 */ /* 0x000ee20000008800 */
[----:B------:R-:W-:Y:S01]  /*1420*/  UMOV UR4, 0x400 ;  /* 0x0000040000047882 */ /* 0x000fe20000000000 */
[----:B01----:R-:W-:Y:S01]  /*1430*/  IMAD.U32 R5, RZ, RZ, UR8 ;  /* 0x00000008ff057e24 */ /* 0x003fe2000f8e00ff */
[----:B------:R-:W-:Y:S01]  /*1440*/  SHF.L.U32 R4, R7, 0x1f, RZ ;  /* 0x0000001f07047819 */ /* 0x000fe200000006ff */
[----:B---3--:R-:W-:-:S06]  /*1450*/  ULEA UR4, UR5, UR4, 0x18 ;  /* 0x0000000405047291 */ /* 0x008fcc000f8ec03f */
[----:B------:R-:W-:-:S04]  /*1460*/  IMAD.U32 R6, RZ, RZ, UR4 ;  /* 0x00000004ff067e24 */ /* 0x000fc8000f8e00ff */
[----:B------:R-:W-:-:S04]  /*1470*/  IMAD R5, R5, 0x8, R6 ;  /* 0x0000000805057824 */ /* 0x000fc800078e0206 */
[----:B------:R0:W1:Y:S01]  /*1480*/  SYNCS.PHASECHK.TRANS64.TRYWAIT P1, [R5+URZ], R4 ;  /* 0x00000004050075a7 */ /* 0x000062000802017f */
[----:B------:R-:W-:Y:S05]  /*1490*/  @!P0 BRA `(.L_x_20) ;  /* 0x0000000000048947 */ /* 0x000fea0003800000 */
[----:B------:R-:W-:Y:S01]  /*14a0*/  BPT.TRAP 0x1 ;  /* 0x000000040000795c */ /* 0x000fe20000300000 */
.L_x_20:
[----:B-1----:R-:W-:Y:S05]  /*14b0*/  @P1 BRA `(.L_x_21) ;  /* 0x0000000000081947 */ /* 0x002fea0003800000 */
[----:B------:R-:W1:Y:S02]  /*14c0*/  SYNCS.PHASECHK.TRANS64.TRYWAIT P1, [R5+URZ], R4 ;  /* 0x00000004050075a7 */ /* 0x000e64000802017f */
[----:B-1----:R-:W-:Y:S05]  /*14d0*/  @!P1 BRA `(.L_x_22) ;  /* 0x00000084002c9947 */ /* 0x002fea0003800000 */
.L_x_21:
[----:B------:R-:W-:Y:S01]  /*14e0*/  ULEA UR4, UR8, UR41, 0x8 ;  /* 0x0000002908047291 */ /* 0x000fe2000f8e403f */
[----:B------:R-:W-:Y:S01]  /*14f0*/  WARPGROUP.ARRIVE ;  /* 0x00000000000079c5 */ /* 0x000fe20000000000 */
[----:B------:R-:W-:Y:S01]  /*1500*/  ULEA UR6, UR8, UR9, 0x9 ;  /* 0x0000000908067291 */ /* 0x000fe2000f8e483f */
[----:B------:R-:W-:Y:S01]  /*1510*/  UMOV UR5, 0xc0000010 ;  /* 0xc000001000057882 */ /* 0x000fe20000000000 */
[----:B------:R-:W-:-:S07]  /*1520*/  UMOV UR7, 0xc0000010 ;  /* 0xc000001000077882 */ /* 0x000fce0000000000 */
[----:B------:R-:W-:Y:S03]  /*1530*/  IGMMA.64x256x32.S8.S8 R24, gdesc[UR4], R24, gsb0 ;  /* 0x06600000041879f1 */ /* 0x000fe60008041018 */
[----:B------:R-:W-:Y:S02]  /*1540*/  WARPGROUP.DEPBAR.LE gsb0, 0x0 ;  /* 0x00008000000079c5 */ /* 0x000fe40000010000 */
[----:B------:R-:W-:Y:S05]  /*1550*/  @!P0 BRA `(.L_x_23) ;  /* 0x0000000000048947 */ /* 0x000fea0003800000 */
[----:B------:R-:W-:Y:S01]  /*1560*/  BPT.TRAP 0x1 ;  /* 0x000000040000795c */ /* 0x000fe20000300000 */
.L_x_23:
[----:B01----:R-:W-:Y:S01]  /*1570*/  IMAD R4, R3, 0x8, R6 ;  /* 0x0000000803047824 */ /* 0x003fe200078e0206 */
[----:B------:R-:W-:-:S03]  /*1580*/  ISETP.GT.U32.AND P1, PT, R19, 0x1, PT ;  /* 0x000000011300780c */ /* 0x000fc60003f24070 */
[----:B------:R-:W-:-:S05]  /*1590*/  VIADD R4, R4, 0x18 ;  /* 0x0000001804047836 */ /* 0x000fca0000000000 */
[----:B------:R-:W-:-:S04]  /*15a0*/  PRMT R4, RZ, 0x654, R4 ;  /* 0x00000654ff047816 */ /* 0x000fc80000000004 */
[----:B------:R0:W-:Y:S01]  /*15b0*/  SYNCS.ARRIVE.TRANS64.RED.A1T0 RZ, [R4+URZ], RZ ;  /* 0x000000ff04ff79a7 */ /* 0x0001e2000810043f */
[----:B------:R-:W-:Y:S05]  /*15c0*/  @P1 BRA `(.L_x_24) ;  /* 0x0000000000041947 */ /* 0x000fea0003800000 */
[----:B------:R-:W-:Y:S01]  /*15d0*/  BPT.TRAP 0x1 ;  /* 0x000000040000795c */ /* 0x000fe20000300000 */
.L_x_24:
[----:B------:R-:W-:Y:S01]  /*15e0*/  UIADD3 UR8, UR8, 0x1, URZ ;  /* 0x0000000108087890 */ /* 0x000fe2000fffe03f */
[C---:B------:R-:W-:Y:S01]  /*15f0*/  ISETP.GT.AND P2, PT, R0.reuse, 0x1, PT ;  /* 0x000000010000780c */ /* 0x040fe20003f44270 */
[----:B------:R-:W-:Y:S02]  /*1600*/  VIADD R3, R3, 0x1 ;  /* 0x0000000103037836 */ /* 0x000fe40000000000 */
[----:B------:R-:W-:Y:S01]  /*1610*/  UISETP.NE.AND UP0, UPT, UR8, 0x3, UPT ;  /* 0x000000030800788c */ /* 0x000fe2000bf05270 */
[----:B------:R-:W-:Y:S02]  /*1620*/  VIADD R0, R0, 0xffffffff ;  /* 0xffffffff00007836 */ /* 0x000fe40000000000 */
[C---:B------:R-:W-:Y:S01]  /*1630*/  ISETP.NE.AND P1, PT, R3.reuse, 0x3, PT ;  /* 0x000000030300780c */ /* 0x040fe20003f25270 */
[----:B------:R-:W-:Y:S02]  /*1640*/  USEL UR4, URZ, 0x1, UP0 ;  /* 0x000000013f047887 */ /* 0x000fe40008000000 */
[----:B------:R-:W-:Y:S01]  /*1650*/  USEL UR8, UR8, URZ, UP0 ;  /* 0x0000003f08087287 */ /* 0x000fe20008000000 */
[----:B------:R-:W-:-:S03]  /*1660*/  SEL R3, R3, RZ, P1 ;  /* 0x000000ff03037207 */ /* 0x000fc60000800000 */
[----:B------:R-:W-:Y:S01]  /*1670*/  LOP3.LUT R7, R7, UR4, RZ, 0x3c, !PT ;  /* 0x0000000407077c12 */ /* 0x000fe2000f8e3cff */
[----:B------:R-:W-:Y:S07]  /*1680*/  @P2 BRA `(.L_x_25) ;  /* 0xfffffffc00582947 */ /* 0x000fee000383ffff */
.L_x_18:
[----:B------:R-:W3:Y:S02]  /*1690*/  LDC R0, c[0x0][0x28c] ;  /* 0x0000a300ff007b82 */ /* 0x000ee40000000800 */
[----:B---3--:R-:W-:-:S13]  /*16a0*/  ISETP.GE.AND P1, PT, R0, 0x1, PT ;  /* 0x000000010000780c */ /* 0x008fda0003f26270 */
[----:B------:R-:W-:Y:S05]  /*16b0*/  @!P1 BRA `(.L_x_26) ;  /* 0x0000000000409947 */ /* 0x000fea0003800000 */
[----:B------:R-:W-:Y:S05]  /*16c0*/  @!P0 BRA `(.L_x_27) ;  /* 0x0000000000048947 */ /* 0x000fea0003800000 */
[----:B------:R-:W-:Y:S01]  /*16d0*/  BPT.TRAP 0x1 ;  /* 0x000000040000795c */ /* 0x000fe20000300000 */
.L_x_27:
[----:B------:R-:W-:Y:S01]  /*16e0*/  UISETP.LT.AND UP0, UPT, UR40, 0x1, UPT ;  /* 0x000000012800788c */ /* 0x000fe2000bf01270 */
[----:B------:R-:W-:-:S03]  /*16f0*/  ISETP.GT.U32.AND P0, PT, R19, 0x1, PT ;  /* 0x000000011300780c */ /* 0x000fc60003f04070 */
[----:B------:R-:W-:-:S04]  /*1700*/  USEL UR6, UR40, 0x1, UP0 ;  /* 0x0000000128067887 */ /* 0x000fc80008000000 */
[----:B------:R-:W-:-:S04]  /*1710*/  UIADD3 UR6, UR39, UR40, -UR6 ;  /* 0x0000002827067290 */ /* 0x000fc8000fffe806 */
[----:B------:R-:W-:-:S04]  /*1720*/  UIMAD.WIDE.U32 UR4, UR6, -0x55555555, URZ ;  /* 0xaaaaaaab060478a5 */ /* 0x000fc8000f8e003f */
[----:B------:R-:W-:-:S04]  /*1730*/  USHF.R.U32.HI UR4, URZ, 0x1, UR5 ;  /* 0x000000013f047899 */ /* 0x000fc80008011605 */
[----:B------:R-:W-:-:S06]  /*1740*/  UIMAD UR6, UR4, -0x3, UR6 ;  /* 0xfffffffd040678a4 */ /* 0x000fcc000f8e0206 */
[----:B------:R-:W-:-:S04]  /*1750*/  IMAD.U32 R3, RZ, RZ, UR6 ;  /* 0x00000006ff037e24 */ /* 0x000fc8000f8e00ff */
[----:B------:R-:W-:-:S04]  /*1760*/  IMAD R0, R3, 0x8, R6 ;  /* 0x0000000803007824 */ /* 0x000fc800078e0206 */
[----:B------:R-:W-:-:S05]  /*1770*/  VIADD R0, R0, 0x18 ;  /* 0x0000001800007836 */ /* 0x000fca0000000000 */
[----:B------:R-:W-:-:S04]  /*1780*/  PRMT R0, RZ, 0x654, R0 ;  /* 0x00000654ff007816 */ /* 0x000fc80000000000 */
[----:B------:R3:W-:Y:S01]  /*1790*/  SYNCS.ARRIVE.TRANS64.RED.A1T0 RZ, [R0+URZ], RZ ;  /* 0x000000ff00ff79a7 */ /* 0x0007e2000810043f */
[----:B------:R-:W-:Y:S05]  /*17a0*/  @P0 BRA `(.L_x_26) ;  /* 0x0000000000040947 */ /* 0x000fea0003800000 */
[----:B------:R-:W-:Y:S01]  /*17b0*/  BPT.TRAP 0x1 ;  /* 0x000000040000795c */ /* 0x000fe20000300000 */
.L_x_26:
[----:B------:R-:W4:Y:S01]  /*17c0*/  LDC R9, c[0x0][0x288] ;  /* 0x0000a200ff097b82 */ /* 0x000f220000000800 */
[--C-:B---3--:R-:W-:Y:S01]  /*17d0*/  SHF.R.U32.HI R0, RZ, 0x2, R18.reuse ;  /* 0x00000002ff007819 */ /* 0x108fe20000011612 */
[----:B------:R-:W-:Y:S01]  /*17e0*/  UIADD3 UR39, UR40, UR39, URZ ;  /* 0x0000002728277290 */ /* 0x000fe2000fffe03f */
[----:B01----:R-:W-:Y:S01]  /*17f0*/  SHF.R.U32.HI R5, RZ, 0x7, R18 ;  /* 0x00000007ff057819 */ /* 0x003fe20000011612 */
[----:B------:R-:W-:Y:S01]  /*1800*/  ULDC UR7, c[0x0][0x284] ;  /* 0x0000a10000077ab9 */ /* 0x000fe20000000800 */
[----:B------:R-:W-:Y:S01]  /*1810*/  LOP3.LUT R4, R18, 0x60, RZ, 0xc0, !PT ;  /* 0x0000006012047812 */ /* 0x000fe200078ec0ff */
[----:B------:R-:W-:Y:S01]  /*1820*/  UISETP.GT.U32.AND UP0, UPT, UR39, 0x2, UPT ;  /* 0x000000022700788c */ /* 0x000fe2000bf04070 */
[----:B------:R-:W-:Y:S01]  /*1830*/  LOP3.LUT R3, R0, 0x7, RZ, 0xc0, !PT ;  /* 0x0000000700037812 */ /* 0x000fe200078ec0ff */
[----:B------:R-:W-:Y:S01]  /*1840*/  UISETP.GE.U32.AND UP1, UPT, UR40, 0x3, UPT ;  /* 0x000000032800788c */ /* 0x000fe2000bf26070 */
[----:B------:R-:W-:Y:S01]  /*1850*/  LOP3.LUT R0, R5, 0x1, RZ, 0xc0, !PT ;  /* 0x0000000105007812 */ /* 0x000fe200078ec0ff */
[----:B------:R-:W-:Y:S01]  /*1860*/  UISETP.LT.U32.AND UP0, UPT, UR40, 0x3, UP0 ;  /* 0x000000032800788c */ /* 0x000fe20008701070 */
[----:B------:R-:W-:Y:S01]  /*1870*/  SHF.R.U32.HI R6, RZ, 0x1, R4 ;  /* 0x00000001ff067819 */ /* 0x000fe20000011604 */
[----:B------:R-:W-:Y:S01]  /*1880*/  IMAD.SHL.U32 R4, R18, 0x2, RZ ;  /* 0x0000000212047824 */ /* 0x000fe200078e00ff */
[----:B------:R-:W-:Y:S01]  /*1890*/  SHF.R.S32.HI R14, RZ, 0x1f, R22 ;  /* 0x0000001fff0e7819 */ /* 0x000fe20000011416 */
[----:B------:R-:W-:Y:S01]  /*18a0*/  IMAD.SHL.U32 R8, R0, 0x40, RZ ;  /* 0x0000004000087824 */ /* 0x000fe200078e00ff */
[--C-:B------:R-:W-:Y:S01]  /*18b0*/  IADD3 R5, RZ, -R6, -R3.reuse ;  /* 0x80000006ff057210 */ /* 0x100fe20007ffe803 */
[----:B------:R-:W-:Y:S01]  /*18c0*/  ULDC.64 UR8, c[0x0][0x5d0] ;  /* 0x0001740000087ab9 */ /* 0x000fe20000000a00 */
[----:B------:R-:W-:Y:S01]  /*18d0*/  LOP3.LUT R4, R4, 0x6, RZ, 0xc0, !PT ;  /* 0x0000000604047812 */ /* 0x000fe200078ec0ff */
[----:B------:R-:W-:Y:S01]  /*18e0*/  UIMAD.WIDE.U32 UR4, UR39, -0x55555555, URZ ;  /* 0xaaaaaaab270478a5 */ /* 0x000fe2000f8e003f */
[----:B------:R-:W-:Y:S01]  /*18f0*/  LOP3.LUT R3, R8, 0x40, R3, 0xe2, !PT ;  /* 0x0000004008037812 */ /* 0x000fe200078ee203 */
[----:B------:R-:W-:Y:S01]  /*1900*/  IMAD R7, R0, -0x40, R5 ;  /* 0xffffffc000077824 */ /* 0x000fe200078e0205 */
[----:B------:R-:W-:Y:S01]  /*1910*/  LOP3.LUT R0, R18, 0x3, RZ, 0xc0, !PT ;  /* 0x0000000312007812 */ /* 0x000fe200078ec0ff */
[----:B------:R-:W-:Y:S01]  /*1920*/  USEL UR6, URZ, 0x1, !UP0 ;  /* 0x000000013f067887 */ /* 0x000fe2000c000000 */
[----:B------:R-:W-:Y:S01]  /*1930*/  PRMT R8, R4, 0x6540, R23 ;  /* 0x0000654004087816 */ /* 0x000fe20000000017 */
[----:B------:R-:W-:Y:S01]  /*1940*/  IMAD.SHL.U32 R23, R23, 0x100, RZ ;  /* 0x0000010017177824 */ /* 0x000fe200078e00ff */
[----:B------:R-:W-:Y:S01]  /*1950*/  USHF.R.U32.HI UR4, URZ, 0x1, UR5 ;  /* 0x000000013f047899 */ /* 0x000fe20008011605 */
[----:B----4-:R-:W-:Y:S01]  /*1960*/  IMAD R12, R0, -0x2, R9 ;  /* 0xfffffffe000c7824 */ /* 0x010fe200078e0209 */
[----:B------:R-:W-:Y:S01]  /*1970*/  ULOP3.LUT UR38, UR38, UR6, URZ, 0x3c, !UPT ;  /* 0x0000000626267292 */ /* 0x000fe2000f8e3c3f */
[----:B------:R-:W-:Y:S01]  /*1980*/  IMAD.SHL.U32 R0, R152, 0x80, RZ ;  /* 0x0000008098007824 */ /* 0x000fe200078e00ff */
[----:B------:R-:W-:Y:S01]  /*1990*/  ISETP.GE.AND P0, PT, R23, R9, PT ;  /* 0x000000091700720c */ /* 0x000fe20003f06270 */
[----:B------:R-:W-:Y:S01]  /*19a0*/  IMAD R5, R14, UR8, RZ ;  /* 0x000000080e057c24 */ /* 0x000fe2000f8e02ff */
[--C-:B------:R-:W-:Y:S01]  /*19b0*/  SHF.R.S32.HI R9, RZ, 0x1f, R8.reuse ;  /* 0x0000001fff097819 */ /* 0x100fe20000011408 */
[----:B------:R-:W-:Y:S01]  /*19c0*/  IMAD.WIDE R10, R152, 0x80, RZ ;  /* 0x00000080980a7825 */ /* 0x000fe200078e02ff */
[C---:B------:R-:W-:Y:S01]  /*19d0*/  ISETP.GE.OR P0, PT, R0.reuse, UR7, P0 ;  /* 0x0000000700007c0c */ /* 0x040fe20008706670 */
[----:B------:R-:W-:Y:S01]  /*19e0*/  UIMAD UR39, UR4, -0x3, UR39 ;  /* 0xfffffffd042778a4 */ /* 0x000fe2000f8e0227 */
[----:B------:R-:W-:Y:S01]  /*19f0*/  IADD3 R160, -R0, UR7, R7 ;  /* 0x0000000700a07c10 */ /* 0x000fe2000fffe107 */
[C---:B------:R-:W-:Y:S01]  /*1a00*/  IMAD R13, R22.reuse, UR9, R5 ;  /* 0x00000009160d7c24 */ /* 0x040fe2000f8e0205 */
[----:B------:R-:W-:Y:S01]  /*1a10*/  @UP1 ULOP3.LUT UR38, UR38, 0x1, UR4, 0x78, !UPT ;  /* 0x0000000126261892 */ /* 0x000fe2000f8e7804 */
[----:B------:R-:W-:Y:S01]  /*1a20*/  IMAD.WIDE.U32 R4, R22, UR8, R8 ;  /* 0x0000000816047c25 */ /* 0x000fe2000f8e0008 */
[----:B------:R-:W-:-:S03]  /*1a30*/  LOP3.LUT R161, R10, R3, R6, 0xfe, !PT ;  /* 0x000000030aa17212 */ /* 0x000fc600078efe06 */
[----:B------:R-:W-:Y:S02]  /*1a40*/  IMAD.IADD R5, R5, 0x1, R13 ;  /* 0x0000000105057824 */ /* 0x000fe400078e020d */
[----:B------:R-:W-:Y:S02]  /*1a50*/  IMAD.IADD R0, R12, 0x1, -R23 ;  /* 0x000000010c007824 */ /* 0x000fe400078e0a17 */
[----:B------:R-:W-:Y:S01]  /*1a60*/  IMAD.MOV.U32 R152, RZ, RZ, -0x1 ;  /* 0xffffffffff987424 */ /* 0x000fe200078e00ff */
[----:B------:R-:W-:Y:S06]  /*1a70*/  @P0 BRA `(.L_x_28) ;  /* 0x0000006000a00947 */ /* 0x000fec0003800000 */
[----:B------:R-:W0:Y:S01]  /*1a80*/  LDC.64 R12, c[0x0][0x5c8] ;  /* 0x00017200ff0c7b82 */ /* 0x000e220000000a00 */
[----:B------:R-:W-:Y:S01]  /*1a90*/  ULDC.64 UR4, c[0x0][0x5c0] ;  /* 0x0001700000047ab9 */ /* 0x000fe20000000a00 */
[----:B------:R-:W-:Y:S01]  /*1aa0*/  BSSY B0, `(.L_x_28) ;  /* 0x0000625000007945 */ /* 0x000fe20003800000 */
[-C--:B0-----:R-:W-:Y:S02]  /*1ab0*/  IMAD R6, R11, R12.reuse, RZ ;  /* 0x0000000c0b067224 */ /* 0x081fe400078e02ff */
[----:B------:R-:W-:-:S04]  /*1ac0*/  IMAD.WIDE.U32 R4, R161, R12, R4 ;  /* 0x0000000ca1047225 */ /* 0x000fc800078e0004 */
[----:B------:R-:W-:Y:S01]  /*1ad0*/  IMAD R3, R161, R13, R6 ;  /* 0x0000000da1037224 */ /* 0x000fe200078e0206 */
[----:B------:R-:W-:-:S03]  /*1ae0*/  IADD3 R4, P0, R4, UR4, RZ ;  /* 0x0000000404047c10 */ /* 0x000fc6000ff1e0ff */
[----:B------:R-:W-:Y:S01]  /*1af0*/  IMAD.IADD R3, R5, 0x1, R3 ;  /* 0x0000000105037824 */ /* 0x000fe200078e0203 */
[----:B------:R-:W-:-:S04]  /*1b00*/  LEA R6, P1, R12, R4, 0x3 ;  /* 0x000000040c067211 */ /* 0x000fc800078218ff */
[----:B------:R-:W-:Y:S02]  /*1b10*/  IADD3.X R5, R3, UR5, RZ, P0, !PT ;  /* 0x0000000503057c10 */ /* 0x000fe400087fe4ff */
[----:B-----5:R-:W-:Y:S02]  /*1b20*/  ISETP.NE.AND P0, PT, R154, RZ, PT ;  /* 0x000000ff9a00720c */ /* 0x020fe40003f05270 */
[----:B------:R-:W-:-:S11]  /*1b30*/  LEA.HI.X R7, R12, R5, R13, 0x3, P1 ;  /* 0x000000050c077211 */ /* 0x000fd600008f1c0d */
[----:B------:R-:W-:Y:S05]  /*1b40*/  @!P0 BRA `(.L_x_29) ;  /* 0x0000004800608947 */ /* 0x000fea0003800000 */
[----:B------:R-:W0:Y:S01]  /*1b50*/  LDC.64 R156, c[0x0][0x5b0] ;  /* 0x00016c00ff9c7b82 */ /* 0x000e220000000a00 */
[----:B------:R-:W-:Y:S01]  /*1b60*/  ULDC.64 UR4, c[0x0][0x5b8] ;  /* 0x00016e0000047ab9 */ /* 0x000fe20000000a00 */
[----:B------:R-:W-:Y:S01]  /*1b70*/  ISETP.GE.AND P1, PT, R160, 0x1, PT ;  /* 0x00000001a000780c */ /* 0x000fe20003f26270 */
[----:B------:R-:W-:Y:S01]  /*1b80*/  IMAD R3, R14, UR4, RZ ;  /* 0x000000040e037c24 */ /* 0x000fe2000f8e02ff */
[----:B------:R-:W-:Y:S01]  /*1b90*/  BSSY B1, `(.L_x_30) ;  /* 0x000000e000017945 */ /* 0x000fe20003800000 */
[----:B------:R-:W-:Y:S01]  /*1ba0*/  IMAD.WIDE.U32 R20, R22, UR4, R8 ;  /* 0x0000000416147c25 */ /* 0x000fe2000f8e0008 */
[----:B------:R-:W-:Y:S02]  /*1bb0*/  ISETP.LT.OR P5, PT, R0, 0x1, !P1 ;  /* 0x000000010000780c */ /* 0x000fe40004fa1670 */
[----:B------:R-:W1:Y:S01]  /*1bc0*/  LDC.64 R158, c[0x0][0x5a8] ;  /* 0x00016a00ff9e7b82 */ /* 0x000e620000000a00 */
[----:B------:R-:W-:Y:S02]  /*1bd0*/  IMAD R3, R22, UR5, R3 ;  /* 0x0000000516037c24 */ /* 0x000fe4000f8e0203 */
[----:B------:R-:W-:-:S02]  /*1be0*/  IMAD.MOV.U32 R14, RZ, RZ, R20 ;  /* 0x000000ffff0e7224 */ /* 0x000fc400078e0014 */
[----:B------:R-:W-:Y:S02]  /*1bf0*/  IMAD.IADD R15, R21, 0x1, R3 ;  /* 0x00000001150f7824 */ /* 0x000fe400078e0203 */
[-C--:B0-----:R-:W-:Y:S02]  /*1c00*/  IMAD R10, R11, R156.reuse, RZ ;  /* 0x0000009c0b0a7224 */ /* 0x081fe400078e02ff */
[----:B------:R-:W-:-:S04]  /*1c10*/  IMAD.WIDE.U32 R8, R161, R156, R14 ;  /* 0x0000009ca1087225 */ /* 0x000fc800078e000e */
[----:B------:R-:W-:Y:S01]  /*1c20*/  IMAD R13, R161, R157, R10 ;  /* 0x0000009da10d7224 */ /* 0x000fe200078e020a */
[----:B-1----:R-:W-:-:S04]  /*1c30*/  IADD3 R8, P0, R8, R158, RZ ;  /* 0x0000009e08087210 */ /* 0x002fc80007f1e0ff */
[----:B------:R-:W-:Y:S01]  /*1c40*/  IADD3.X R9, R159, R9, R13, P0, !PT ;  /* 0x000000099f097210 */ /* 0x000fe200007fe40d */
[----:B------:R-:W-:Y:S08]  /*1c50*/  @P5 BRA `(.L_x_31) ;  /* 0x0000000000045947 */ /* 0x000ff00003800000 */
[----:B--2---:R0:W5:Y:S02]  /*1c60*/  LDG.E.U8 R155, desc[UR36][R8.64] ;  /* 0x00000024089b7981 */ /* 0x004164000c1e1100 */
.L_x_31:
[----:B------:R-:W-:Y:S05]  /*1c70*/  BSYNC B1 ;  /* 0x0000000000017941 */ /* 0x000fea0003800000 */
.L_x_30:
[----:B-----5:R-:W-:Y:S01]  /*1c80*/  LOP3.LUT R3, R155, 0xffff, RZ, 0xc0, !PT ;  /* 0x0000ffff9b037812 */ /* 0x020fe200078ec0ff */
[----:B------:R-:W-:Y:S01]  /*1c90*/  IMAD.SHL.U32 R10, R156, 0x8, RZ ;  /* 0x000000089c0a7824 */ /* 0x000fe200078e00ff */
[----:B------:R-:W-:Y:S01]  /*1ca0*/  ISETP.LT.OR P2, PT, R0, 0x2, !P1 ;  /* 0x000000020000780c */ /* 0x000fe20004f41670 */
[----:B------:R-:W-:Y:S01]  /*1cb0*/  BSSY B1, `(.L_x_32) ;  /* 0x000000e000017945 */ /* 0x000fe20003800000 */
[----:B------:R-:W-:Y:S02]  /*1cc0*/  PRMT R3, R3, 0x8880, RZ ;  /* 0x0000888003037816 */ /* 0x000fe400000000ff */
[----:B------:R-:W-:Y:S02]  /*1cd0*/  SHF.L.U64.HI R11, R156, 0x3, R157 ;  /* 0x000000039c0b7819 */ /* 0x000fe4000001029d */
[----:B------:R-:W-:Y:S01]  /*1ce0*/  ISETP.GE.AND P0, PT, R160, 0x9, PT ;  /* 0x00000009a000780c */ /* 0x000fe20003f06270 */
[----:B------:R-:W-:Y:S02]  /*1cf0*/  IMAD R12, R3, R154, RZ ;  /* 0x0000009a030c7224 */ /* 0x000fe400078e02ff */
[----:B------:R-:W-:-:S04]  /*1d00*/  IMAD.WIDE.U32 R10, R161, R156, R10 ;  /* 0x0000009ca10a7225 */ /* 0x000fc800078e000a */
[----:B------:R-:W-:Y:S01]  /*1d10*/  @!P5 IMAD R3, R24, R153, R12 ;  /* 0x000000991803d224 */ /* 0x000fe200078e020c */
[----:B------:R-:W-:Y:S01]  /*1d20*/  IADD3 R10, P3, P4, R20, R158, R10 ;  /* 0x0000009e140a7210 */ /* 0x000fe20007c7e00a */
[----:B------:R-:W-:-:S03]  /*1d30*/  IMAD.IADD R13, R13, 0x1, R11 ;  /* 0x000000010d0d7824 */ /* 0x000fc600078e020b */
[----:B------:R1:W-:Y:S01]  /*1d40*/  @!P5 STG.E.U8 desc[UR36][R4.64], R3 ;  /* 0x000000030400d986 */ /* 0x0003e2000c101124 */
[----:B------:R-:W-:Y:S08]  /*1d50*/  @P2 BRA `(.L_x_33) ;  /* 0x00000000000c2947 */ /* 0x000ff00003800000 */
[----:B--2---:R-:W1:Y:S02]  /*1d60*/  LDG.E.U8 R155, desc[UR36][R8.64+0x1] ;  /* 0x00000124089b7981 */ /* 0x004e64000c1e1100 */
[----:B-1----:R-:W-:-:S05]  /*1d70*/  PRMT R3, R155, 0x8880, RZ ;  /* 0x000088809b037816 */ /* 0x002fca00000000ff */
[----:B------:R-:W-:-:S07]  /*1d80*/  IMAD R12, R3, R154, RZ ;  /* 0x0000009a030c7224 */ /* 0x000fce00078e02ff */
.L_x_33:
[----:B------:R-:W-:Y:S05]  /*1d90*/  BSYNC B1 ;  /* 0x0000000000017941 */ /* 0x000fea0003800000 */
.L_x_32:
[C---:B------:R-:W-:Y:S01]  /*1da0*/  ISETP.LT.OR P5, PT, R0.reuse, 0x1, !P0 ;  /* 0x000000010000780c */ /* 0x040fe200047a1670 */
[----:B------:R-:W-:Y:S01]  /*1db0*/  @!P2 IMAD R25, R25, R153, R12 ;  /* 0x000000991919a224 */ /* 0x000fe200078e020c */
[----:B------:R-:W-:Y:S01]  /*1dc0*/  BSSY B1, `(.L_x_34) ;  /* 0x000000a000017945 */ /* 0x000fe20003800000 */
[----:B------:R-:W-:Y:S02]  /*1dd0*/  IADD3.X R11, R15, R159, R13, P3, P4 ;  /* 0x0000009f0f0b7210 */ /* 0x000fe40001fe840d */
[C---:B------:R-:W-:Y:S01]  /*1de0*/  ISETP.LT.OR P3, PT, R0.reuse, 0x2, !P0 ;  /* 0x000000020000780c */ /* 0x040fe20004761670 */
[----:B------:R3:W-:Y:S01]  /*1df0*/  @!P2 STG.E.U8 desc[UR36][R4.64+0x1], R25 ;  /* 0x000001190400a986 */ /* 0x0007e2000c101124 */
[C---:B------:R-:W-:Y:S02]  /*1e00*/  ISETP.LT.OR P4, PT, R0.reuse, 0x9, !P1 ;  /* 0x000000090000780c */ /* 0x040fe40004f81670 */
[----:B------:R-:W-:-:S04]  /*1e10*/  ISETP.LT.OR P2, PT, R0, 0xa, !P1 ;  /* 0x0000000a0000780c */ /* 0x000fc80004f41670 */
[----:B------:R-:W-:Y:S09]  /*1e20*/  @P5 BRA `(.L_x_35) ;  /* 0x00000000000c5947 */ /* 0x000ff20003800000 */
[----:B--2---:R-:W1:Y:S02]  /*1e30*/  LDG.E.U8 R155, desc[UR36][R10.64] ;  /* 0x000000240a9b7981 */ /* 0x004e64000c1e1100 */
[----:B-1----:R-:W-:-:S05]  /*1e40*/  PRMT R3, R155, 0x8880, RZ ;  /* 0x000088809b037816 */ /* 0x002fca00000000ff */
[----:B------:R-:W-:-:S07]  /*1e50*/  IMAD R12, R3, R154, RZ ;  /* 0x0000009a030c7224 */ /* 0x000fce00078e02ff */
.L_x_35:
[----:B------:R-:W-:Y:S05]  /*1e60*/  BSYNC B1 ;  /* 0x0000000000017941 */ /* 0x000fea0003800000 */
.L_x_34:
[----:B-1----:R-:W-:Y:S01]  /*1e70*/  @!P5 IMAD R3, R26, R153, R12 ;  /* 0x000000991a03d224 */ /* 0x002fe200078e020c */
[----:B------:R-:W-:Y:S04]  /*1e80*/  BSSY B1, `(.L_x_36) ;  /* 0x0000006000017945 */ /* 0x000fe80003800000 */
[----:B------:R1:W-:Y:S01]  /*1e90*/  @!P5 STG.E.U8 desc[UR36][R6.64], R3 ;  /* 0x000000030600d986 */ /* 0x0003e2000c101124 */
[----:B------:R-:W-:Y:S05]  /*1ea0*/  @P3 BRA `(.L_x_37) ;  /* 0x00000000000c3947 */ /* 0x000fea0003800000 */
[----:B--2---:R-:W1:Y:S02]  /*1eb0*/  LDG.E.U8 R155, desc[UR36][R10.64+0x1] ;  /* 0x000001240a9b7981 */ /* 0x004e64000c1e1100 */
[----:B-1----:R-:W-:-:S05]  /*1ec0*/  PRMT R3, R155, 0x8880, RZ ;  /* 0x000088809b037816 */ /* 0x002fca00000000ff */
[----:B------:R-:W-:-:S07]  /*1ed0*/  IMAD R12, R3, R154, RZ ;  /* 0x0000009a030c7224 */ /* 0x000fce00078e02ff */
.L_x_37:
[----:B------:R-:W-:Y:S05]  /*1ee0*/  BSYNC B1 ;  /* 0x0000000000017941 */ /* 0x000fea0003800000 */
.L_x_36:
[----:B------:R-:W-:Y:S01]  /*1ef0*/  @!P3 IMAD R27, R27, R153, R12 ;  /* 0x000000991b1bb224 */ /* 0x000fe200078e020c */
[----:B------:R-:W-:Y:S04]  /*1f00*/  BSSY B1, `(.L_x_38) ;  /* 0x0000006000017945 */ /* 0x000fe80003800000 */
[----:B------:R4:W-:Y:S01]  /*1f10*/  @!P3 STG.E.U8 desc[UR36][R6.64+0x1], R27 ;  /* 0x0000011b0600b986 */ /* 0x0009e2000c101124 */
[----:B------:R-:W-:Y:S05]  /*1f20*/  @P4 BRA `(.L_x_39) ;  /* 0x00000000000c4947 */ /* 0x000fea0003800000 */
[----:B--2---:R-:W1:Y:S02]  /*1f30*/  LDG.E.U8 R155, desc[UR36][R8.64+0x8] ;  /* 0x00000824089b7981 */ /* 0x004e64000c1e1100 */
[----:B-1----:R-:W-:-:S05]  /*1f40*/  PRMT R3, R155, 0x8880, RZ ;  /* 0x000088809b037816 */ /* 0x002fca00000000ff */
[----:B------:R-:W-:-:S07]  /*1f50*/  IMAD R12, R3, R154, RZ ;  /* 0x0000009a030c7224 */ /* 0x000fce00078e02ff */
.L_x_39:
[----:B------:R-:W-:Y:S05]  /*1f60*/  BSYNC B1 ;  /* 0x0000000000017941 */ /* 0x000fea0003800000 */
.L_x_38:
[----:B-1----:R-:W-:Y:S01]  /*1f70*/  @!P4 IMAD R3, R28, R153, R12 ;  /* 0x000000991c03c224 */ /* 0x002fe200078e020c */
[----:B------:R-:W-:Y:S04]  /*1f80*/  BSSY B1, `(.L_x_40) ;  /* 0x0000006000017945 */ /* 0x000fe80003800000 */
[----:B------:R1:W-:Y:S01]  /*1f90*/  @!P4 STG.E.U8 desc[UR36][R4.64+0x8], R3 ;  /* 0x000008030400c986 */ /* 0x0003e2000c101124 */
[----:B------:R-:W-:Y:S05]  /*1fa0*/  @P2 BRA `(.L_x_41) ;  /* 0x00000000000c2947 */ /* 0x000fea0003800000 */
[----:B--2---:R-:W1:Y:S02]  /*1fb0*/  LDG.E.U8 R155, desc[UR36][R8.64+0x9] ;  /* 0x00000924089b7981 */ /* 0x004e64000c1e1100 */
[----:B-1----:R-:W-:-:S05]  /*1fc0*/  PRMT R3, R155, 0x8880, RZ ;  /* 0x000088809b037816 */ /* 0x002fca00000000ff */
[----:B------:R-:W-:-:S07]  /*1fd0*/  IMAD R12, R3, R154, RZ ;  /* 0x0000009a030c7224 */ /* 0x000fce00078e02ff */
.L_x_41:
[----:B------:R-:W-:Y:S05]  /*1fe0*/  BSYNC B1 ;  /* 0x0000000000017941 */ /* 0x000fea0003800000 */
.L_x_40:
[C---:B------:R-:W-:Y:S01]  /*1ff0*/  ISETP.LT.OR P4, PT, R0.reuse, 0x9, !P0 ;  /* 0x000000090000780c */ /* 0x040fe20004781670 */
[----:B------:R-:W-:Y:S01]  /*2000*/  @!P2 IMAD R29, R29, R153, R12 ;  /* 0x000000991d1da224 */ /* 0x000fe200078e020c */
[----:B------:R-:W-:Y:S01]  /*2010*/  BSSY B1, `(.L_x_42) ;  /* 0x0000009000017945 */ /* 0x000fe20003800000 */
[C---:B------:R-:W-:Y:S02]  /*2020*/  ISETP.LT.OR P3, PT, R0.reuse, 0xa, !P0 ;  /* 0x0000000a0000780c */ /* 0x040fe40004761670 */
[C---:B------:R-:W-:Y:S01]  /*2030*/  ISETP.LT.OR P5, PT, R0.reuse, 0x11, !P1 ;  /* 0x000000110000780c */ /* 0x040fe20004fa1670 */
[----:B------:R0:W-:Y:S01]  /*2040*/  @!P2 STG.E.U8 desc[UR36][R4.64+0x9], R29 ;  /* 0x0000091d0400a986 */ /* 0x0001e2000c101124 */
[----:B------:R-:W-:-:S06]  /*2050*/  ISETP.LT.OR P2, PT, R0, 0x12, !P1 ;  /* 0x000000120000780c */ /* 0x000fcc0004f41670 */
[----:B------:R-:W-:Y:S07]  /*2060*/  @P4 BRA `(.L_x_43) ;  /* 0x00000000000c4947 */ /* 0x000fee0003800000 */
[----:B--2---:R-:W1:Y:S02]  /*2070*/  LDG.E.U8 R155, desc[UR36][R10.64+0x8] ;  /* 0x000008240a9b7981 */ /* 0x004e64000c1e1100 */
[----:B-1----:R-:W-:-:S05]  /*2080*/  PRMT R3, R155, 0x8880, RZ ;  /* 0x000088809b037816 */ /* 0x002fca00000000ff */
[----:B------:R-:W-:-:S07]  /*2090*/  IMAD R12, R3, R154, RZ ;  /* 0x0000009a030c7224 */ /* 0x000fce00078e02ff */
.L_x_43:
[----:B------:R-:W-:Y:S05]  /*20a0*/  BSYNC B1 ;  /* 0x0000000000017941 */ /* 0x000fea0003800000 */
.L_x_42:
[----:B-1----:R-:W-:Y:S01]  /*20b0*/  @!P4 IMAD R3, R30, R153, R12 ;  /* 0x000000991e03c224 */ /* 0x002fe200078e020c */
[----:B------:R-:W-:Y:S04]  /*20c0*/  BSSY B1, `(.L_x_44) ;  /* 0x0000006000017945 */ /* 0x000fe80003800000 */
[----:B------:R1:W-:Y:S01]  /*20d0*/  @!P4 STG.E.U8 desc[UR36][R6.64+0x8], R3 ;  /* 0x000008030600c986 */ /* 0x0003e2000c101124 */
[----:B------:R-:W-:Y:S05]  /*20e0*/  @P3 BRA `(.L_x_45) ;  /* 0x00000000000c3947 */ /* 0x000fea0003800000 */
[----:B--2---:R-:W1:Y:S02]  /*20f0*/  LDG.E.U8 R155, desc[UR36][R10.64+0x9] ;  /* 0x000009240a9b7981 */ /* 0x004e64000c1e1100 */
[----:B-1----:R-:W-:-:S05]  /*2100*/  PRMT R3, R155, 0x8880, RZ ;  /* 0x000088809b037816 */ /* 0x002fca00000000ff */
[----:B------:R-:W-:-:S07]  /*2110*/  IMAD R12, R3, R154, RZ ;  /* 0x0000009a030c7224 */ /* 0x000fce00078e02ff */
.L_x_45:
[----:B------:R-:W-:Y:S05]  /*2120*/  BSYNC B1 ;  /* 0x0000000000017941 */ /* 0x000fea0003800000 */
.L_x_44:
[----:B------:R-:W-:Y:S01]  /*2130*/  @!P3 IMAD R31, R31, R153, R12 ;  /* 0x000000991f1fb224 */ /* 0x000fe200078e020c */
[----:B------:R-:W-:Y:S04]  /*2140*/  BSSY B1, `(.L_x_46) ;  /* 0x0000006000017945 */ /* 0x000fe80003800000 */
[----:B------:R0:W-:Y:S01]  /*2150*/  @!P3 STG.E.U8 desc[UR36][R6.64+0x9], R31 ;  /* 0x0000091f0600b986 */ /* 0x0001e2000c101124 */
[----:B------:R-:W-:Y:S05]  /*2160*/  @P5 BRA `(.L_x_47) ;  /* 0x00000000000c5947 */ /* 0x000fea0003800000 */
[----:B--2---:R-:W1:Y:S02]  /*2170*/  LDG.E.U8 R155, desc[UR36][R8.64+0x10] ;  /* 0x00001024089b7981 */ /* 0x004e64000c1e1100 */
[----:B-1----:R-:W-:-:S05]  /*2180*/  PRMT R3, R155, 0x8880, RZ ;  /* 0x000088809b037816 */ /* 0x002fca00000000ff */
[----:B------:R-:W-:-:S07]  /*2190*/  IMAD R12, R3, R154, RZ ;  /* 0x0000009a030c7224 */ /* 0x000fce00078e02ff */
.L_x_47:
[----:B------:R-:W-:Y:S05]  /*21a0*/  BSYNC B1 ;  /* 0x0000000000017941 */ /* 0x000fea0003800000 */
.L_x_46:
[----:B-1----:R-:W-:Y:S01]  /*21b0*/  @!P5 IMAD R3, R32, R153, R12 ;  /* 0x000000992003d224 */ /* 0x002fe200078e020c */
[----:B------:R-:W-:Y:S04]  /*21c0*/  BSSY B1, `(.L_x_48) ;  /* 0x0000006000017945 */ /* 0x000fe80003800000 */
[----:B------:R1:W-:Y:S01]  /*21d0*/  @!P5 STG.E.U8 desc[UR36][R4.64+0x10], R3 ;  /* 0x000010030400d986 */ /* 0x0003e2000c101124 */
[----:B------:R-:W-:Y:S05]  /*21e0*/  @P2 BRA `(.L_x_49) ;  /* 0x00000000000c2947 */ /* 0x000fea0003800000 */
[----:B--2---:R-:W1:Y:S02]  /*21f0*/  LDG.E.U8 R155, desc[UR36][R8.64+0x11] ;  /* 0x00001124089b7981 */ /* 0x004e64000c1e1100 */
[----:B-1----:R-:W-:-:S05]  /*2200*/  PRMT R3, R155, 0x8880, RZ ;  /* 0x000088809b037816 */ /* 0x002fca00000000ff */
[----:B------:R-:W-:-:S07]  /*2210*/  IMAD R12, R3, R154, RZ ;  /* 0x0000009a030c7224 */ /* 0x000fce00078e02ff */
.L_x_49:
[----:B------:R-:W-:Y:S05]  /*2220*/  BSYNC B1 ;  /* 0x0000000000017941 */ /* 0x000fea0003800000 */
.L_x_48:
        /* <DEDUP_REMOVED lines=11> */
.L_x_51:
[----:B------:R-:W-:Y:S05]  /*22e0*/  BSYNC B1 ;  /* 0x0000000000017941 */ /* 0x000fea0003800000 */
.L_x_50:
[----:B-1----:R-:W-:Y:S01]  /*22f0*/  @!P4 IMAD R3, R34, R153, R12 ;  /* 0x000000992203c224 */ /* 0x002fe200078e020c */
[----:B------:R-:W-:Y:S04]  /*2300*/  BSSY B1, `(.L_x_52) ;  /* 0x0000006000017945 */ /* 0x000fe80003800000 */
[----:B------:R1:W-:Y:S01]  /*2310*/  @!P4 STG.E.U8 desc[UR36][R6.64+0x10], R3 ;  /* 0x000010030600c986 */ /* 0x0003e2000c101124 */
[----:B------:R-:W-:Y:S05]  /*2320*/  @P3 BRA `(.L_x_53) ;  /* 0x00000000000c3947 */ /* 0x000fea0003800000 */
[----:B--2---:R-:W1:Y:S02]  /*2330*/  LDG.E.U8 R155, desc[UR36][R10.64+0x11] ;  /* 0x000011240a9b7981 */ /* 0x004e64000c1e1100 */
[----:B-1----:R-:W-:-:S05]  /*2340*/  PRMT R3, R155, 0x8880, RZ ;  /* 0x000088809b037816 */ /* 0x002fca00000000ff */
[----:B------:R-:W-:-:S07]  /*2350*/  IMAD R12, R3, R154, RZ ;  /* 0x0000009a030c7224 */ /* 0x000fce00078e02ff */
.L_x_53:
[----:B------:R-:W-:Y:S05]  /*2360*/  BSYNC B1 ;  /* 0x0000000000017941 */ /* 0x000fea0003800000 */
.L_x_52:
[----:B------:R-:W-:Y:S01]  /*2370*/  @!P3 IMAD R35, R35, R153, R12 ;  /* 0x000000992323b224 */ /* 0x000fe200078e020c */
[----:B------:R-:W-:Y:S04]  /*2380*/  BSSY B1, `(.L_x_54) ;  /* 0x0000006000017945 */ /* 0x000fe80003800000 */
[----:B------:R0:W-:Y:S01]  /*2390*/  @!P3 STG.E.U8 desc[UR36][R6.64+0x11], R35 ;  /* 0x000011230600b986 */ /* 0x0001e2000c101124 */
[----:B------:R-:W-:Y:S05]  /*23a0*/  @P5 BRA `(.L_x_55) ;  /* 0x00000000000c5947 */ /* 0x000fea0003800000 */
[----:B--2---:R-:W1:Y:S02]  /*23b0*/  LDG.E.U8 R155, desc[UR36][R8.64+0x18] ;  /* 0x00001824089b7981 */ /* 0x004e64000c1e1100 */
[----:B-1----:R-:W-:-:S05]  /*23c0*/  PRMT R3, R155, 0x8880, RZ ;  /* 0x000088809b037816 */ /* 0x002fca00000000ff */
[----:B------:R-:W-:-:S07]  /*23d0*/  IMAD R12, R3, R154, RZ ;  /* 0x0000009a030c7224 */ /* 0x000fce00078e02ff */
.L_x_55:
[----:B------:R-:W-:Y:S05]  /*23e0*/  BSYNC B1 ;  /* 0x0000000000017941 */ /* 0x000fea0003800000 */
.L_x_54:
[----:B-1----:R-:W-:Y:S01]  /*23f0*/  @!P5 IMAD R3, R36, R153, R12 ;  /* 0x000000992403d224 */ /* 0x002fe200078e020c */
[----:B------:R-:W-:Y:S04]  /*2400*/  BSSY B1, `(.L_x_56) ;  /* 0x0000006000017945 */ /* 0x000fe80003800000 */
[----:B------:R1:W-:Y:S01]  /*2410*/  @!P5 STG.E.U8 desc[UR36][R4.64+0x18], R3 ;  /* 0x000018030400d986 */ /* 0x0003e2000c101124 */
[----:B------:R-:W-:Y:S05]  /*2420*/  @P2 BRA `(.L_x_57) ;  /* 0x00000000000c2947 */ /* 0x000fea0003800000 */
[----:B--2---:R-:W1:Y:S02]  /*2430*/  LDG.E.U8 R155, desc[UR36][R8.64+0x19] ;  /* 0x00001924089b7981 */ /* 0x004e64000c1e1100 */
[----:B-1----:R-:W-:-:S05]  /*2440*/  PRMT R3, R155, 0x8880, RZ ;  /* 0x000088809b037816 */ /* 0x002fca00000000ff */
[----:B------:R-:W-:-:S07]  /*2450*/  IMAD R12, R3, R154, RZ ;  /* 0x0000009a030c7224 */ /* 0x000fce00078e02ff */
.L_x_57:
[----:B------:R-:W-:Y:S05]  /*2460*/  BSYNC B1 ;  /* 0x0000000000017941 */ /* 0x000fea0003800000 */
.L_x_56:
        /* <DEDUP_REMOVED lines=11> */
.L_x_59:
[----:B------:R-:W-:Y:S05]  /*2520*/  BSYNC B1 ;  /* 0x0000000000017941 */ /* 0x000fea0003800000 */
.L_x_58:
[----:B-1----:R-:W-:Y:S01]  /*2530*/  @!P4 IMAD R3, R38, R153, R12 ;  /* 0x000000992603c224 */ /* 0x002fe200078e020c */
[----:B------:R-:W-:Y:S04]  /*2540*/  BSSY B1, `(.L_x_60) ;  /* 0x0000006000017945 */ /* 0x000fe80003800000 */
[----:B------:R1:W-:Y:S01]  /*2550*/  @!P4 STG.E.U8 desc[UR36][R6.64+0x18], R3 ;  /* 0x000018030600c986 */ /* 0x0003e2000c101124 */
[----:B------:R-:W-:Y:S05]  /*2560*/  @P3 BRA `(.L_x_61) ;  /* 0x00000000000c3947 */ /* 0x000fea0003800000 */
[----:B--2---:R-:W1:Y:S02]  /*2570*/  LDG.E.U8 R155, desc[UR36][R10.64+0x19] ;  /* 0x000019240a9b7981 */ /* 0x004e64000c1e1100 */
[----:B-1----:R-:W-:-:S05]  /*2580*/  PRMT R3, R155, 0x8880, RZ ;  /* 0x000088809b037816 */ /* 0x002fca00000000ff */
[----:B------:R-:W-:-:S07]  /*2590*/  IMAD R12, R3, R154, RZ ;  /* 0x0000009a030c7224 */ /* 0x000fce00078e02ff */
.L_x_61:
[----:B------:R-:W-:Y:S05]  /*25a0*/  BSYNC B1 ;  /* 0x0000000000017941 */ /* 0x000fea0003800000 */
.L_x_60:
[----:B------:R-:W-:Y:S01]  /*25b0*/  @!P3 IMAD R39, R39, R153, R12 ;  /* 0x000000992727b224 */ /* 0x000fe200078e020c */
[----:B------:R-:W-:Y:S04]  /*25c0*/  BSSY B1, `(.L_x_62) ;  /* 0x0000006000017945 */ /* 0x000fe80003800000 */
[----:B------:R0:W-:Y:S01]  /*25d0*/  @!P3 STG.E.U8 desc[UR36][R6.64+0x19], R39 ;  /* 0x000019270600b986 */ /* 0x0001e2000c101124 */
[----:B------:R-:W-:Y:S05]  /*25e0*/  @P5 BRA `(.L_x_63) ;  /* 0x00000000000c5947 */ /* 0x000fea0003800000 */
[----:B--2---:R-:W1:Y:S02]  /*25f0*/  LDG.E.U8 R155, desc[UR36][R8.64+0x20] ;  /* 0x00002024089b7981 */ /* 0x004e64000c1e1100 */
[----:B-1----:R-:W-:-:S05]  /*2600*/  PRMT R3, R155, 0x8880, RZ ;  /* 0x000088809b037816 */ /* 0x002fca00000000ff */
[----:B------:R-:W-:-:S07]  /*2610*/  IMAD R12, R3, R154, RZ ;  /* 0x0000009a030c7224 */ /* 0x000fce00078e02ff */
.L_x_63:
[----:B------:R-:W-:Y:S05]  /*2620*/  BSYNC B1 ;  /* 0x0000000000017941 */ /* 0x000fea0003800000 */
.L_x_62:
[----:B-1----:R-:W-:Y:S01]  /*2630*/  @!P5 IMAD R3, R40, R153, R12 ;  /* 0x000000992803d224 */ /* 0x002fe200078e020c */
[----:B------:R-:W-:Y:S04]  /*2640*/  BSSY B1, `(.L_x_64) ;  /* 0x0000006000017945 */ /* 0x000fe80003800000 */
[----:B------:R1:W-:Y:S01]  /*2650*/  @!P5 STG.E.U8 desc[UR36][R4.64+0x20], R3 ;  /* 0x000020030400d986 */ /* 0x0003e2000c101124 */
[----:B------:R-:W-:Y:S05]  /*2660*/  @P2 BRA `(.L_x_65) ;  /* 0x00000000000c2947 */ /* 0x000fea0003800000 */
[----:B--2---:R-:W1:Y:S02]  /*2670*/  LDG.E.U8 R155, desc[UR36][R8.64+0x21] ;  /* 0x00002124089b7981 */ /* 0x004e64000c1e1100 */
[----:B-1----:R-:W-:-:S05]  /*2680*/  PRMT R3, R155, 0x8880, RZ ;  /* 0x000088809b037816 */ /* 0x002fca00000000ff */
[----:B------:R-:W-:-:S07]  /*2690*/  IMAD R12, R3, R154, RZ ;  /* 0x0000009a030c7224 */ /* 0x000fce00078e02ff */
.L_x_65:
[----:B------:R-:W-:Y:S05]  /*26a0*/  BSYNC B1 ;  /* 0x0000000000017941 */ /* 0x000fea0003800000 */
.L_x_64:
        /* <DEDUP_REMOVED lines=11> */
.L_x_67:
[----:B------:R-:W-:Y:S05]  /*2760*/  BSYNC B1 ;  /* 0x0000000000017941 */ /* 0x000fea0003800000 */
.L_x_66:
[----:B-1----:R-:W-:Y:S01]  /*2770*/  @!P4 IMAD R3, R42, R153, R12 ;  /* 0x000000992a03c224 */ /* 0x002fe200078e020c */
[----:B------:R-:W-:Y:S04]  /*2780*/  BSSY B1, `(.L_x_68) ;  /* 0x0000006000017945 */ /* 0x000fe80003800000 */
[----:B------:R1:W-:Y:S01]  /*2790*/  @!P4 STG.E.U8 desc[UR36][R6.64+0x20], R3 ;  /* 0x000020030600c986 */ /* 0x0003e2000c101124 */
[----:B------:R-:W-:Y:S05]  /*27a0*/  @P3 BRA `(.L_x_69) ;  /* 0x00000000000c3947 */ /* 0x000fea0003800000 */
[----:B--2---:R-:W1:Y:S02]  /*27b0*/  LDG.E.U8 R155, desc[UR36][R10.64+0x21] ;  /* 0x000021240a9b7981 */ /* 0x004e64000c1e1100 */
[----:B-1----:R-:W-:-:S05]  /*27c0*/  PRMT R3, R155, 0x8880, RZ ;  /* 0x000088809b037816 */ /* 0x002fca00000000ff */
[----:B------:R-:W-:-:S07]  /*27d0*/  IMAD R12, R3, R154, RZ ;  /* 0x0000009a030c7224 */ /* 0x000fce00078e02ff */
.L_x_69:
[----:B------:R-:W-:Y:S05]  /*27e0*/  BSYNC B1 ;  /* 0x0000000000017941 */ /* 0x000fea0003800000 */
.L_x_68:
[----:B------:R-:W-:Y:S01]  /*27f0*/  @!P3 IMAD R43, R43, R153, R12 ;  /* 0x000000992b2bb224 */ /* 0x000fe200078e020c */
[----:B------:R-:W-:Y:S04]  /*2800*/  BSSY B1, `(.L_x_70) ;  /* 0x0000006000017945 */ /* 0x000fe80003800000 */
[----:B------:R0:W-:Y:S01]  /*2810*/  @!P3 STG.E.U8 desc[UR36][R6.64+0x21], R43 ;  /* 0x0000212b0600b986 */ /* 0x0001e2000c101124 */
[----:B------:R-:W-:Y:S05]  /*2820*/  @P5 BRA `(.L_x_71) ;  /* 0x00000000000c5947 */ /* 0x000fea0003800000 */
[----:B--2---:R-:W1:Y:S02]  /*2830*/  LDG.E.U8 R155, desc[UR36][R8.64+0x28] ;  /* 0x00002824089b7981 */ /* 0x004e64000c1e1100 */
[----:B-1----:R-:W-:-:S05]  /*2840*/  PRMT R3, R155, 0x8880, RZ ;  /* 0x000088809b037816 */ /* 0x002fca00000000ff */
[----:B------:R-:W-:-:S07]  /*2850*/  IMAD R12, R3, R154, RZ ;  /* 0x0000009a030c7224 */ /* 0x000fce00078e02ff */
.L_x_71:
[----:B------:R-:W-:Y:S05]  /*2860*/  BSYNC B1 ;  /* 0x0000000000017941 */ /* 0x000fea0003800000 */
.L_x_70:
[----:B-1----:R-:W-:Y:S01]  /*2870*/  @!P5 IMAD R3, R44, R153, R12 ;  /* 0x000000992c03d224 */ /* 0x002fe200078e020c */
[----:B------:R-:W-:Y:S04]  /*2880*/  BSSY B1, `(.L_x_72) ;  /* 0x0000006000017945 */ /* 0x000fe80003800000 */
[----:B------:R1:W-:Y:S01]  /*2890*/  @!P5 STG.E.U8 desc[UR36][R4.64+0x28], R3 ;  /* 0x000028030400d986 */ /* 0x0003e2000c101124 */
[----:B------:R-:W-:Y:S05]  /*28a0*/  @P2 BRA `(.L_x_73) ;  /* 0x00000000000c2947 */ /* 0x000fea0003800000 */
[----:B--2---:R-:W1:Y:S02]  /*28b0*/  LDG.E.U8 R155, desc[UR36][R8.64+0x29] ;  /* 0x00002924089b7981 */ /* 0x004e64000c1e1100 */
[----:B-1----:R-:W-:-:S05]  /*28c0*/  PRMT R3, R155, 0x8880, RZ ;  /* 0x000088809b037816 */ /* 0x002fca00000000ff */
[----:B------:R-:W-:-:S07]  /*28d0*/  IMAD R12, R3, R154, RZ ;  /* 0x0000009a030c7224 */ /* 0x000fce00078e02ff */
.L_x_73:
[----:B------:R-:W-:Y:S05]  /*28e0*/  BSYNC B1 ;  /* 0x0000000000017941 */ /* 0x000fea0003800000 */
.L_x_72:
        /* <DEDUP_REMOVED lines=11> */
.L_x_75:
[----:B------:R-:W-:Y:S05]  /*29a0*/  BSYNC B1 ;  /* 0x0000000000017941 */ /* 0x000fea0003800000 */
.L_x_74:
[----:B-1----:R-:W-:Y:S01]  /*29b0*/  @!P4 IMAD R3, R46, R153, R12 ;  /* 0x000000992e03c224 */ /* 0x002fe200078e020c */
[----:B------:R-:W-:Y:S04]  /*29c0*/  BSSY B1, `(.L_x_76) ;  /* 0x0000006000017945 */ /* 0x000fe80003800000 */
[----:B------:R1:W-:Y:S01]  /*29d0*/  @!P4 STG.E.U8 desc[UR36][R6.64+0x28], R3 ;  /* 0x000028030600c986 */ /* 0x0003e2000c101124 */
[----:B------:R-:W-:Y:S05]  /*29e0*/  @P3 BRA `(.L_x_77) ;  /* 0x00000000000c3947 */ /* 0x000fea0003800000 */
[----:B--2---:R-:W1:Y:S02]  /*29f0*/  LDG.E.U8 R155, desc[UR36][R10.64+0x29] ;  /* 0x000029240a9b7981 */ /* 0x004e64000c1e1100 */
[----:B-1----:R-:W-:-:S05]  /*2a00*/  PRMT R3, R155, 0x8880, RZ ;  /* 0x000088809b037816 */ /* 0x002fca00000000ff */
[----:B------:R-:W-:-:S07]  /*2a10*/  IMAD R12, R3, R154, RZ ;  /* 0x0000009a030c7224 */ /* 0x000fce00078e02ff */
.L_x_77:
[----:B------:R-:W-:Y:S05]  /*2a20*/  BSYNC B1 ;  /* 0x0000000000017941 */ /* 0x000fea0003800000 */
.L_x_76:
[----:B------:R-:W-:Y:S01]  /*2a30*/  @!P3 IMAD R47, R47, R153, R12 ;  /* 0x000000992f2fb224 */ /* 0x000fe200078e020c */
[----:B------:R-:W-:Y:S04]  /*2a40*/  BSSY B1, `(.L_x_78) ;  /* 0x0000006000017945 */ /* 0x000fe80003800000 */
[----:B------:R0:W-:Y:S01]  /*2a50*/  @!P3 STG.E.U8 desc[UR36][R6.64+0x29], R47 ;  /* 0x0000292f0600b986 */ /* 0x0001e2000c101124 */
[----:B------:R-:W-:Y:S05]  /*2a60*/  @P5 BRA `(.L_x_79) ;  /* 0x00000000000c5947 */ /* 0x000fea0003800000 */
[----:B--2---:R-:W1:Y:S02]  /*2a70*/  LDG.E.U8 R155, desc[UR36][R8.64+0x30] ;  /* 0x00003024089b7981 */ /* 0x004e64000c1e1100 */
[----:B-1----:R-:W-:-:S05]  /*2a80*/  PRMT R3, R155, 0x8880, RZ ;  /* 0x000088809b037816 */ /* 0x002fca00000000ff */
[----:B------:R-:W-:-:S07]  /*2a90*/  IMAD R12, R3, R154, RZ ;  /* 0x0000009a030c7224 */ /* 0x000fce00078e02ff */
.L_x_79:
[----:B------:R-:W-:Y:S05]  /*2aa0*/  BSYNC B1 ;  /* 0x0000000000017941 */ /* 0x000fea0003800000 */
.L_x_78:
[----:B-1----:R-:W-:Y:S01]  /*2ab0*/  @!P5 IMAD R3, R48, R153, R12 ;  /* 0x000000993003d224 */ /* 0x002fe200078e020c */
[----:B------:R-:W-:Y:S04]  /*2ac0*/  BSSY B1, `(.L_x_80) ;  /* 0x0000006000017945 */ /* 0x000fe80003800000 */
[----:B------:R1:W-:Y:S01]  /*2ad0*/  @!P5 STG.E.U8 desc[UR36][R4.64+0x30], R3 ;  /* 0x000030030400d986 */ /* 0x0003e2000c101124 */
[----:B------:R-:W-:Y:S05]  /*2ae0*/  @P2 BRA `(.L_x_81) ;  /* 0x00000000000c2947 */ /* 0x000fea0003800000 */
[----:B--2---:R-:W1:Y:S02]  /*2af0*/  LDG.E.U8 R155, desc[UR36][R8.64+0x31] ;  /* 0x00003124089b7981 */ /* 0x004e64000c1e1100 */
[----:B-1----:R-:W-:-:S05]  /*2b00*/  PRMT R3, R155, 0x8880, RZ ;  /* 0x000088809b037816 */ /* 0x002fca00000000ff */
[----:B------:R-:W-:-:S07]  /*2b10*/  IMAD R12, R3, R154, RZ ;  /* 0x0000009a030c7224 */ /* 0x000fce00078e02ff */
.L_x_81:
[----:B------:R-:W-:Y:S05]  /*2b20*/  BSYNC B1 ;  /* 0x0000000000017941 */ /* 0x000fea0003800000 */
.L_x_80:
        /* <DEDUP_REMOVED lines=11> */
.L_x_83:
[----:B------:R-:W-:Y:S05]  /*2be0*/  BSYNC B1 ;  /* 0x0000000000017941 */ /* 0x000fea0003800000 */
.L_x_82:
[----:B-1----:R-:W-:Y:S01]  /*2bf0*/  @!P4 IMAD R3, R50, R153, R12 ;  /* 0x000000993203c224 */ /* 0x002fe200078e020c */
[----:B------:R-:W-:Y:S04]  /*2c00*/  BSSY B1, `(.L_x_84) ;  /* 0x0000006000017945 */ /* 0x000fe80003800000 */
[----:B------:R1:W-:Y:S01]  /*2c10*/  @!P4 STG.E.U8 desc[UR36][R6.64+0x30], R3 ;  /* 0x000030030600c986 */ /* 0x0003e2000c101124 */
[----:B------:R-:W-:Y:S05]  /*2c20*/  @P3 BRA `(.L_x_85) ;  /* 0x00000000000c3947 */ /* 0x000fea0003800000 */
[----:B--2---:R-:W1:Y:S02]  /*2c30*/  LDG.E.U8 R155, desc[UR36][R10.64+0x31] ;  /* 0x000031240a9b7981 */ /* 0x004e64000c1e1100 */
[----:B-1----:R-:W-:-:S05]  /*2c40*/  PRMT R3, R155, 0x8880, RZ ;  /* 0x000088809b037816 */ /* 0x002fca00000000ff */
[----:B------:R-:W-:-:S07]  /*2c50*/  IMAD R12, R3, R154, RZ ;  /* 0x0000009a030c7224 */ /* 0x000fce00078e02ff */
.L_x_85:
[----:B------:R-:W-:Y:S05]  /*2c60*/  BSYNC B1 ;  /* 0x0000000000017941 */ /* 0x000fea0003800000 */
.L_x_84:
[----:B------:R-:W-:Y:S01]  /*2c70*/  @!P3 IMAD R51, R51, R153, R12 ;  /* 0x000000993333b224 */ /* 0x000fe200078e020c */
[----:B------:R-:W-:Y:S04]  /*2c80*/  BSSY B1, `(.L_x_86) ;  /* 0x0000006000017945 */ /* 0x000fe80003800000 */
[----:B------:R0:W-:Y:S01]  /*2c90*/  @!P3 STG.E.U8 desc[UR36][R6.64+0x31], R51 ;  /* 0x000031330600b986 */ /* 0x0001e2000c101124 */
[----:B------:R-:W-:Y:S05]  /*2ca0*/  @P5 BRA `(.L_x_87) ;  /* 0x00000000000c5947 */ /* 0x000fea0003800000 */
[----:B--2---:R-:W1:Y:S02]  /*2cb0*/  LDG.E.U8 R155, desc[UR36][R8.64+0x38] ;  /* 0x00003824089b7981 */ /* 0x004e64000c1e1100 */
[----:B-1----:R-:W-:-:S05]  /*2cc0*/  PRMT R3, R155, 0x8880, RZ ;  /* 0x000088809b037816 */ /* 0x002fca00000000ff */
[----:B------:R-:W-:-:S07]  /*2cd0*/  IMAD R12, R3, R154, RZ ;  /* 0x0000009a030c7224 */ /* 0x000fce00078e02ff */
.L_x_87:
[----:B------:R-:W-:Y:S05]  /*2ce0*/  BSYNC B1 ;  /* 0x0000000000017941 */ /* 0x000fea0003800000 */
.L_x_86:
[----:B-1----:R-:W-:Y:S01]  /*2cf0*/  @!P5 IMAD R3, R52, R153, R12 ;  /* 0x000000993403d224 */ /* 0x002fe200078e020c */
[----:B------:R-:W-:Y:S04]  /*2d00*/  BSSY B1, `(.L_x_88) ;  /* 0x0000006000017945 */ /* 0x000fe80003800000 */
[----:B------:R1:W-:Y:S01]  /*2d10*/  @!P5 STG.E.U8 desc[UR36][R4.64+0x38], R3 ;  /* 0x000038030400d986 */ /* 0x0003e2000c101124 */
[----:B------:R-:W-:Y:S05]  /*2d20*/  @P2 BRA `(.L_x_89) ;  /* 0x00000000000c2947 */ /* 0x000fea0003800000 */
[----:B--2---:R-:W1:Y:S02]  /*2d30*/  LDG.E.U8 R155, desc[UR36][R8.64+0x39] ;  /* 0x00003924089b7981 */ /* 0x004e64000c1e1100 */
[----:B-1----:R-:W-:-:S05]  /*2d40*/  PRMT R3, R155, 0x8880, RZ ;  /* 0x000088809b037816 */ /* 0x002fca00000000ff */
[----:B------:R-:W-:-:S07]  /*2d50*/  IMAD R12, R3, R154, RZ ;  /* 0x0000009a030c7224 */ /* 0x000fce00078e02ff */
.L_x_89:
[----:B------:R-:W-:Y:S05]  /*2d60*/  BSYNC B1 ;  /* 0x0000000000017941 */ /* 0x000fea0003800000 */
.L_x_88:
        /* <DEDUP_REMOVED lines=11> */
.L_x_91:
[----:B------:R-:W-:Y:S05]  /*2e20*/  BSYNC B1 ;  /* 0x0000000000017941 */ /* 0x000fea0003800000 */
.L_x_90:
[----:B-1----:R-:W-:Y:S01]  /*2e30*/  @!P4 IMAD R3, R54, R153, R12 ;  /* 0x000000993603c224 */ /* 0x002fe200078e020c */
[----:B------:R-:W-:Y:S04]  /*2e40*/  BSSY B1, `(.L_x_92) ;  /* 0x0000006000017945 */ /* 0x000fe80003800000 */
[----:B------:R1:W-:Y:S01]  /*2e50*/  @!P4 STG.E.U8 desc[UR36][R6.64+0x38], R3 ;  /* 0x000038030600c986 */ /* 0x0003e2000c101124 */
[----:B------:R-:W-:Y:S05]  /*2e60*/  @P3 BRA `(.L_x_93) ;  /* 0x00000000000c3947 */ /* 0x000fea0003800000 */
[----:B--2---:R-:W1:Y:S02]  /*2e70*/  LDG.E.U8 R155, desc[UR36][R10.64+0x39] ;  /* 0x000039240a9b7981 */ /* 0x004e64000c1e1100 */
[----:B-1----:R-:W-:-:S05]  /*2e80*/  PRMT R3, R155, 0x8880, RZ ;  /* 0x000088809b037816 */ /* 0x002fca00000000ff */
[----:B------:R-:W-:-:S07]  /*2e90*/  IMAD R12, R3, R154, RZ ;  /* 0x0000009a030c7224 */ /* 0x000fce00078e02ff */
.L_x_93:
[----:B------:R-:W-:Y:S05]  /*2ea0*/  BSYNC B1 ;  /* 0x0000000000017941 */ /* 0x000fea0003800000 */
.L_x_92:
[----:B------:R-:W-:Y:S01]  /*2eb0*/  @!P3 IMAD R55, R55, R153, R12 ;  /* 0x000000993737b224 */ /* 0x000fe200078e020c */
[----:B------:R-:W-:Y:S04]  /*2ec0*/  BSSY B1, `(.L_x_94) ;  /* 0x0000006000017945 */ /* 0x000fe80003800000 */
[----:B------:R0:W-:Y:S01]  /*2ed0*/  @!P3 STG.E.U8 desc[UR36][R6.64+0x39], R55 ;  /* 0x000039370600b986 */ /* 0x0001e2000c101124 */
[----:B------:R-:W-:Y:S05]  /*2ee0*/  @P5 BRA `(.L_x_95) ;  /* 0x00000000000c5947 */ /* 0x000fea0003800000 */
[----:B--2---:R-:W1:Y:S02]  /*2ef0*/  LDG.E.U8 R155, desc[UR36][R8.64+0x40] ;  /* 0x00004024089b7981 */ /* 0x004e64000c1e1100 */
[----:B-1----:R-:W-:-:S05]  /*2f00*/  PRMT R3, R155, 0x8880, RZ ;  /* 0x000088809b037816 */ /* 0x002fca00000000ff */
[----:B------:R-:W-:-:S07]  /*2f10*/  IMAD R12, R3, R154, RZ ;  /* 0x0000009a030c7224 */ /* 0x000fce00078e02ff */
.L_x_95:
[----:B------:R-:W-:Y:S05]  /*2f20*/  BSYNC B1 ;  /* 0x0000000000017941 */ /* 0x000fea0003800000 */
.L_x_94:
[----:B-1----:R-:W-:Y:S01]  /*2f30*/  @!P5 IMAD R3, R56, R153, R12 ;  /* 0x000000993803d224 */ /* 0x002fe200078e020c */
[----:B------:R-:W-:Y:S04]  /*2f40*/  BSSY B1, `(.L_x_96) ;  /* 0x0000006000017945 */ /* 0x000fe80003800000 */
[----:B------:R1:W-:Y:S01]  /*2f50*/  @!P5 STG.E.U8 desc[UR36][R4.64+0x40], R3 ;  /* 0x000040030400d986 */ /* 0x0003e2000c101124 */
[----:B------:R-:W-:Y:S05]  /*2f60*/  @P2 BRA `(.L_x_97) ;  /* 0x00000000000c2947 */ /* 0x000fea0003800000 */
[----:B--2---:R-:W1:Y:S02]  /*2f70*/  LDG.E.U8 R155, desc[UR36][R8.64+0x41] ;  /* 0x00004124089b7981 */ /* 0x004e64000c1e1100 */
[----:B-1----:R-:W-:-:S05]  /*2f80*/  PRMT R3, R155, 0x8880, RZ ;  /* 0x000088809b037816 */ /* 0x002fca00000000ff */
[----:B------:R-:W-:-:S07]  /*2f90*/  IMAD R12, R3, R154, RZ ;  /* 0x0000009a030c7224 */ /* 0x000fce00078e02ff */
.L_x_97:
[----:B------:R-:W-:Y:S05]  /*2fa0*/  BSYNC B1 ;  /* 0x0000000000017941 */ /* 0x000fea0003800000 */
.L_x_96:
        /* <DEDUP_REMOVED lines=11> */
.L_x_99:
[----:B------:R-:W-:Y:S05]  /*3060*/  BSYNC B1 ;  /* 0x0000000000017941 */ /* 0x000fea0003800000 */
.L_x_98:
[----:B-1----:R-:W-:Y:S01]  /*3070*/  @!P4 IMAD R3, R58, R153, R12 ;  /* 0x000000993a03c224 */ /* 0x002fe200078e020c */
[----:B------:R-:W-:Y:S04]  /*3080*/  BSSY B1, `(.L_x_100) ;  /* 0x0000006000017945 */ /* 0x000fe80003800000 */
[----:B------:R1:W-:Y:S01]  /*3090*/  @!P4 STG.E.U8 desc[UR36][R6.64+0x40], R3 ;  /* 0x000040030600c986 */ /* 0x0003e2000c101124 */
[----:B------:R-:W-:Y:S05]  /*30a0*/  @P3 BRA `(.L_x_101) ;  /* 0x00000000000c3947 */ /* 0x000fea0003800000 */
[----:B--2---:R-:W1:Y:S02]  /*30b0*/  LDG.E.U8 R155, desc[UR36][R10.64+0x41] ;  /* 0x000041240a9b7981 */ /* 0x004e64000c1e1100 */
[----:B-1----:R-:W-:-:S05]  /*30c0*/  PRMT R3, R155, 0x8880, RZ ;  /* 0x000088809b037816 */ /* 0x002fca00000000ff */
[----:B------:R-:W-:-:S07]  /*30d0*/  IMAD R12, R3, R154, RZ ;  /* 0x0000009a030c7224 */ /* 0x000fce00078e02ff */
.L_x_101:
[----:B------:R-:W-:Y:S05]  /*30e0*/  BSYNC B1 ;  /* 0x0000000000017941 */ /* 0x000fea0003800000 */
.L_x_100:
[----:B------:R-:W-:Y:S01]  /*30f0*/  @!P3 IMAD R59, R59, R153, R12 ;  /* 0x000000993b3bb224 */ /* 0x000fe200078e020c */
[----:B------:R-:W-:Y:S04]  /*3100*/  BSSY B1, `(.L_x_102) ;  /* 0x0000006000017945 */ /* 0x000fe80003800000 */
[----:B------:R0:W-:Y:S01]  /*3110*/  @!P3 STG.E.U8 desc[UR36][R6.64+0x41], R59 ;  /* 0x0000413b0600b986 */ /* 0x0001e2000c101124 */
[----:B------:R-:W-:Y:S05]  /*3120*/  @P5 BRA `(.L_x_103) ;  /* 0x00000000000c5947 */ /* 0x000fea0003800000 */
[----:B--2---:R-:W1:Y:S02]  /*3130*/  LDG.E.U8 R155, desc[UR36][R8.64+0x48] ;  /* 0x00004824089b7981 */ /* 0x004e64000c1e1100 */
[----:B-1----:R-:W-:-:S05]  /*3140*/  PRMT R3, R155, 0x8880, RZ ;  /* 0x000088809b037816 */ /* 0x002fca00000000ff */
[----:B------:R-:W-:-:S07]  /*3150*/  IMAD R12, R3, R154, RZ ;  /* 0x0000009a030c7224 */ /* 0x000fce00078e02ff */
.L_x_103:
[----:B------:R-:W-:Y:S05]  /*3160*/  BSYNC B1 ;  /* 0x0000000000017941 */ /* 0x000fea0003800000 */
.L_x_102:
[----:B-1----:R-:W-:Y:S01]  /*3170*/  @!P5 IMAD R3, R60, R153, R12 ;  /* 0x000000993c03d224 */ /* 0x002fe200078e020c */
[----:B------:R-:W-:Y:S04]  /*3180*/  BSSY B1, `(.L_x_104) ;  /* 0x0000006000017945 */ /* 0x000fe80003800000 */
[----:B------:R1:W-:Y:S01]  /*3190*/  @!P5 STG.E.U8 desc[UR36][R4.64+0x48], R3 ;  /* 0x000048030400d986 */ /* 0x0003e2000c101124 */
[----:B------:R-:W-:Y:S05]  /*31a0*/  @P2 BRA `(.L_x_105) ;  /* 0x00000000000c2947 */ /* 0x000fea0003800000 */
[----:B--2---:R-:W1:Y:S02]  /*31b0*/  LDG.E.U8 R155, desc[UR36][R8.64+0x49] ;  /* 0x00004924089b7981 */ /* 0x004e64000c1e1100 */
[----:B-1----:R-:W-:-:S05]  /*31c0*/  PRMT R3, R155, 0x8880, RZ ;  /* 0x000088809b037816 */ /* 0x002fca00000000ff */
[----:B------:R-:W-:-:S07]  /*31d0*/  IMAD R12, R3, R154, RZ ;  /* 0x0000009a030c7224 */ /* 0x000fce00078e02ff */
.L_x_105:
[----:B------:R-:W-:Y:S05]  /*31e0*/  BSYNC B1 ;  /* 0x0000000000017941 */ /* 0x000fea0003800000 */
.L_x_104:
        /* <DEDUP_REMOVED lines=11> */
.L_x_107:
[----:B------:R-:W-:Y:S05]  /*32a0*/  BSYNC B1 ;  /* 0x0000000000017941 */ /* 0x000fea0003800000 */
.L_x_106:
[----:B-1----:R-:W-:Y:S01]  /*32b0*/  @!P4 IMAD R3, R62, R153, R12 ;  /* 0x000000993e03c224 */ /* 0x002fe200078e020c */
[----:B------:R-:W-:Y:S04]  /*32c0*/  BSSY B1, `(.L_x_108) ;  /* 0x0000006000017945 */ /* 0x000fe80003800000 */
[----:B------:R1:W-:Y:S01]  /*32d0*/  @!P4 STG.E.U8 desc[UR36][R6.64+0x48], R3 ;  /* 0x000048030600c986 */ /* 0x0003e2000c101124 */
[----:B------:R-:W-:Y:S05]  /*32e0*/  @P3 BRA `(.L_x_109) ;  /* 0x00000000000c3947 */ /* 0x000fea0003800000 */
[----:B--2---:R-:W1:Y:S02]  /*32f0*/  LDG.E.U8 R155, desc[UR36][R10.64+0x49] ;  /* 0x000049240a9b7981 */ /* 0x004e64000c1e1100 */
[----:B-1----:R-:W-:-:S05]  /*3300*/  PRMT R3, R155, 0x8880, RZ ;  /* 0x000088809b037816 */ /* 0x002fca00000000ff */
[----:B------:R-:W-:-:S07]  /*3310*/  IMAD R12, R3, R154, RZ ;  /* 0x0000009a030c7224 */ /* 0x000fce00078e02ff */
.L_x_109:
[----:B------:R-:W-:Y:S05]  /*3320*/  BSYNC B1 ;  /* 0x0000000000017941 */ /* 0x000fea0003800000 */
.L_x_108:
[----:B------:R-:W-:Y:S01]  /*3330*/  @!P3 IMAD R63, R63, R153, R12 ;  /* 0x000000993f3fb224 */ /* 0x000fe200078e020c */
[----:B------:R-:W-:Y:S04]  /*3340*/  BSSY B1, `(.L_x_110) ;  /* 0x0000006000017945 */ /* 0x000fe80003800000 */
[----:B------:R0:W-:Y:S01]  /*3350*/  @!P3 STG.E.U8 desc[UR36][R6.64+0x49], R63 ;  /* 0x0000493f0600b986 */ /* 0x0001e2000c101124 */
[----:B------:R-:W-:Y:S05]  /*3360*/  @P5 BRA `(.L_x_111) ;  /* 0x00000000000c5947 */ /* 0x000fea0003800000 */
[----:B--2---:R-:W1:Y:S02]  /*3370*/  LDG.E.U8 R155, desc[UR36][R8.64+0x50] ;  /* 0x00005024089b7981 */ /* 0x004e64000c1e1100 */
[----:B-1----:R-:W-:-:S05]  /*3380*/  PRMT R3, R155, 0x8880, RZ ;  /* 0x000088809b037816 */ /* 0x002fca00000000ff */
[----:B------:R-:W-:-:S07]  /*3390*/  IMAD R12, R3, R154, RZ ;  /* 0x0000009a030c7224 */ /* 0x000fce00078e02ff */
.L_x_111:
[----:B------:R-:W-:Y:S05]  /*33a0*/  BSYNC B1 ;  /* 0x0000000000017941 */ /* 0x000fea0003800000 */
.L_x_110:
[----:B-1----:R-:W-:Y:S01]  /*33b0*/  @!P5 IMAD R3, R64, R153, R12 ;  /* 0x000000994003d224 */ /* 0x002fe200078e020c */
[----:B------:R-:W-:Y:S04]  /*33c0*/  BSSY B1, `(.L_x_112) ;  /* 0x0000006000017945 */ /* 0x000fe80003800000 */
[----:B------:R1:W-:Y:S01]  /*33d0*/  @!P5 STG.E.U8 desc[UR36][R4.64+0x50], R3 ;  /* 0x000050030400d986 */ /* 0x0003e2000c101124 */
[----:B------:R-:W-:Y:S05]  /*33e0*/  @P2 BRA `(.L_x_113) ;  /* 0x00000000000c2947 */ /* 0x000fea0003800000 */
[----:B--2---:R-:W1:Y:S02]  /*33f0*/  LDG.E.U8 R155, desc[UR36][R8.64+0x51] ;  /* 0x00005124089b7981 */ /* 0x004e64000c1e1100 */
[----:B-1----:R-:W-:-:S05]  /*3400*/  PRMT R3, R155, 0x8880, RZ ;  /* 0x000088809b037816 */ /* 0x002fca00000000ff */
[----:B------:R-:W-:-:S07]  /*3410*/  IMAD R12, R3, R154, RZ ;  /* 0x0000009a030c7224 */ /* 0x000fce00078e02ff */
.L_x_113:
[----:B------:R-:W-:Y:S05]  /*3420*/  BSYNC B1 ;  /* 0x0000000000017941 */ /* 0x000fea0003800000 */
.L_x_112:
        /* <DEDUP_REMOVED lines=11> */
.L_x_115:
[----:B------:R-:W-:Y:S05]  /*34e0*/  BSYNC B1 ;  /* 0x0000000000017941 */ /* 0x000fea0003800000 */
.L_x_114:
[----:B-1----:R-:W-:Y:S01]  /*34f0*/  @!P4 IMAD R3, R66, R153, R12 ;  /* 0x000000994203c224 */ /* 0x002fe200078e020c */
[----:B------:R-:W-:Y:S04]  /*3500*/  BSSY B1, `(.L_x_116) ;  /* 0x0000006000017945 */ /* 0x000fe80003800000 */
[----:B------:R1:W-:Y:S01]  /*3510*/  @!P4 STG.E.U8 desc[UR36][R6.64+0x50], R3 ;  /* 0x000050030600c986 */ /* 0x0003e2000c101124 */
[----:B------:R-:W-:Y:S05]  /*3520*/  @P3 BRA `(.L_x_117) ;  /* 0x00000000000c3947 */ /* 0x000fea0003800000 */
[----:B--2---:R-:W1:Y:S02]  /*3530*/  LDG.E.U8 R155, desc[UR36][R10.64+0x51] ;  /* 0x000051240a9b7981 */ /* 0x004e64000c1e1100 */
[----:B-1----:R-:W-:-:S05]  /*3540*/  PRMT R3, R155, 0x8880, RZ ;  /* 0x000088809b037816 */ /* 0x002fca00000000ff */
[----:B------:R-:W-:-:S07]  /*3550*/  IMAD R12, R3, R154, RZ ;  /* 0x0000009a030c7224 */ /* 0x000fce00078e02ff */
.L_x_117:
[----:B------:R-:W-:Y:S05]  /*3560*/  BSYNC B1 ;  /* 0x0000000000017941 */ /* 0x000fea0003800000 */
.L_x_116:
[----:B------:R-:W-:Y:S01]  /*3570*/  @!P3 IMAD R67, R67, R153, R12 ;  /* 0x000000994343b224 */ /* 0x000fe200078e020c */
[----:B------:R-:W-:Y:S04]  /*3580*/  BSSY B1, `(.L_x_118) ;  /* 0x0000006000017945 */ /* 0x000fe80003800000 */
[----:B------:R0:W-:Y:S01]  /*3590*/  @!P3 STG.E.U8 desc[UR36][R6.64+0x51], R67 ;  /* 0x000051430600b986 */ /* 0x0001e2000c101124 */
[----:B------:R-:W-:Y:S05]  /*35a0*/  @P5 BRA `(.L_x_119) ;  /* 0x00000000000c5947 */ /* 0x000fea0003800000 */
[----:B--2---:R-:W1:Y:S02]  /*35b0*/  LDG.E.U8 R155, desc[UR36][R8.64+0x58] ;  /* 0x00005824089b7981 */ /* 0x004e64000c1e1100 */
[----:B-1----:R-:W-:-:S05]  /*35c0*/  PRMT R3, R155, 0x8880, RZ ;  /* 0x000088809b037816 */ /* 0x002fca00000000ff */
[----:B------:R-:W-:-:S07]  /*35d0*/  IMAD R12, R3, R154, RZ ;  /* 0x0000009a030c7224 */ /* 0x000fce00078e02ff */
.L_x_119:
[----:B------:R-:W-:Y:S05]  /*35e0*/  BSYNC B1 ;  /* 0x0000000000017941 */ /* 0x000fea0003800000 */
.L_x_118:
[----:B-1----:R-:W-:Y:S01]  /*35f0*/  @!P5 IMAD R3, R68, R153, R12 ;  /* 0x000000994403d224 */ /* 0x002fe200078e020c */
[----:B------:R-:W-:Y:S04]  /*3600*/  BSSY B1, `(.L_x_120) ;  /* 0x0000006000017945 */ /* 0x000fe80003800000 */
[----:B------:R1:W-:Y:S01]  /*3610*/  @!P5 STG.E.U8 desc[UR36][R4.64+0x58], R3 ;  /* 0x000058030400d986 */ /* 0x0003e2000c101124 */
[----:B------:R-:W-:Y:S05]  /*3620*/  @P2 BRA `(.L_x_121) ;  /* 0x00000000000c2947 */ /* 0x000fea0003800000 */
[----:B--2---:R-:W1:Y:S02]  /*3630*/  LDG.E.U8 R155, desc[UR36][R8.64+0x59] ;  /* 0x00005924089b7981 */ /* 0x004e64000c1e1100 */
[----:B-1----:R-:W-:-:S05]  /*3640*/  PRMT R3, R155, 0x8880, RZ ;  /* 0x000088809b037816 */ /* 0x002fca00000000ff */
[----:B------:R-:W-:-:S07]  /*3650*/  IMAD R12, R3, R154, RZ ;  /* 0x0000009a030c7224 */ /* 0x000fce00078e02ff */
.L_x_121:
[----:B------:R-:W-:Y:S05]  /*3660*/  BSYNC B1 ;  /* 0x0000000000017941 */ /* 0x000fea0003800000 */
.L_x_120:
        /* <DEDUP_REMOVED lines=11> */
.L_x_123:
[----:B------:R-:W-:Y:S05]  /*3720*/  BSYNC B1 ;  /* 0x0000000000017941 */ /* 0x000fea0003800000 */
.L_x_122:
[----:B-1----:R-:W-:Y:S01]  /*3730*/  @!P4 IMAD R3, R70, R153, R12 ;  /* 0x000000994603c224 */ /* 0x002fe200078e020c */
[----:B------:R-:W-:Y:S04]  /*3740*/  BSSY B1, `(.L_x_124) ;  /* 0x0000006000017945 */ /* 0x000fe80003800000 */
[----:B------:R1:W-:Y:S01]  /*3750*/  @!P4 STG.E.U8 desc[UR36][R6.64+0x58], R3 ;  /* 0x000058030600c986 */ /* 0x0003e2000c101124 */
[----:B------:R-:W-:Y:S05]  /*3760*/  @P3 BRA `(.L_x_125) ;  /* 0x00000000000c3947 */ /* 0x000fea0003800000 */
[----:B--2---:R-:W1:Y:S02]  /*3770*/  LDG.E.U8 R155, desc[UR36][R10.64+0x59] ;  /* 0x000059240a9b7981 */ /* 0x004e64000c1e1100 */
[----:B-1----:R-:W-:-:S05]  /*3780*/  PRMT R3, R155, 0x8880, RZ ;  /* 0x000088809b037816 */ /* 0x002fca00000000ff */
[----:B------:R-:W-:-:S07]  /*3790*/  IMAD R12, R3, R154, RZ ;  /* 0x0000009a030c7224 */ /* 0x000fce00078e02ff */
.L_x_125:
[----:B------:R-:W-:Y:S05]  /*37a0*/  BSYNC B1 ;  /* 0x0000000000017941 */ /* 0x000fea0003800000 */
.L_x_124:
[----:B------:R-:W-:Y:S01]  /*37b0*/  @!P3 IMAD R71, R71, R153, R12 ;  /* 0x000000994747b224 */ /* 0x000fe200078e020c */
[----:B------:R-:W-:Y:S04]  /*37c0*/  BSSY B1, `(.L_x_126) ;  /* 0x0000006000017945 */ /* 0x000fe80003800000 */
[----:B------:R0:W-:Y:S01]  /*37d0*/  @!P3 STG.E.U8 desc[UR36][R6.64+0x59], R71 ;  /* 0x000059470600b986 */ /* 0x0001e2000c101124 */
[----:B------:R-:W-:Y:S05]  /*37e0*/  @P5 BRA `(.L_x_127) ;  /* 0x00000000000c5947 */ /* 0x000fea0003800000 */
[----:B--2---:R-:W1:Y:S02]  /*37f0*/  LDG.E.U8 R155, desc[UR36][R8.64+0x60] ;  /* 0x00006024089b7981 */ /* 0x004e64000c1e1100 */
[----:B-1----:R-:W-:-:S05]  /*3800*/  PRMT R3, R155, 0x8880, RZ ;  /* 0x000088809b037816 */ /* 0x002fca00000000ff */
[----:B------:R-:W-:-:S07]  /*3810*/  IMAD R12, R3, R154, RZ ;  /* 0x0000009a030c7224 */ /* 0x000fce00078e02ff */
.L_x_127:
[----:B------:R-:W-:Y:S05]  /*3820*/  BSYNC B1 ;  /* 0x0000000000017941 */ /* 0x000fea0003800000 */
.L_x_126:
[----:B-1----:R-:W-:Y:S01]  /*3830*/  @!P5 IMAD R3, R72, R153, R12 ;  /* 0x000000994803d224 */ /* 0x002fe200078e020c */
[----:B------:R-:W-:Y:S04]  /*3840*/  BSSY B1, `(.L_x_128) ;  /* 0x0000006000017945 */ /* 0x000fe80003800000 */
[----:B------:R1:W-:Y:S01]  /*3850*/  @!P5 STG.E.U8 desc[UR36][R4.64+0x60], R3 ;  /* 0x000060030400d986 */ /* 0x0003e2000c101124 */
[----:B------:R-:W-:Y:S05]  /*3860*/  @P2 BRA `(.L_x_129) ;  /* 0x00000000000c2947 */ /* 0x000fea0003800000 */
[----:B--2---:R-:W1:Y:S02]  /*3870*/  LDG.E.U8 R155, desc[UR36][R8.64+0x61] ;  /* 0x00006124089b7981 */ /* 0x004e64000c1e1100 */
[----:B-1----:R-:W-:-:S05]  /*3880*/  PRMT R3, R155, 0x8880, RZ ;  /* 0x000088809b037816 */ /* 0x002fca00000000ff */
[----:B------:R-:W-:-:S07]  /*3890*/  IMAD R12, R3, R154, RZ ;  /* 0x0000009a030c7224 */ /* 0x000fce00078e02ff */
.L_x_129:
[----:B------:R-:W-:Y:S05]  /*38a0*/  BSYNC B1 ;  /* 0x0000000000017941 */ /* 0x000fea0003800000 */
.L_x_128:
        /* <DEDUP_REMOVED lines=11> */
.L_x_131:
[----:B------:R-:W-:Y:S05]  /*3960*/  BSYNC B1 ;  /* 0x0000000000017941 */ /* 0x000fea0003800000 */
.L_x_130:
[----:B-1----:R-:W-:Y:S01]  /*3970*/  @!P4 IMAD R3, R74, R153, R12 ;  /* 0x000000994a03c224 */ /* 0x002fe200078e020c */
[----:B------:R-:W-:Y:S04]  /*3980*/  BSSY B1, `(.L_x_132) ;  /* 0x0000006000017945 */ /* 0x000fe80003800000 */
[----:B------:R1:W-:Y:S01]  /*3990*/  @!P4 STG.E.U8 desc[UR36][R6.64+0x60], R3 ;  /* 0x000060030600c986 */ /* 0x0003e2000c101124 */
[----:B------:R-:W-:Y:S05]  /*39a0*/  @P3 BRA `(.L_x_133) ;  /* 0x00000000000c3947 */ /* 0x000fea0003800000 */
[----:B--2---:R-:W1:Y:S02]  /*39b0*/  LDG.E.U8 R155, desc[UR36][R10.64+0x61] ;  /* 0x000061240a9b7981 */ /* 0x004e64000c1e1100 */
[----:B-1----:R-:W-:-:S05]  /*39c0*/  PRMT R3, R155, 0x8880, RZ ;  /* 0x000088809b037816 */ /* 0x002fca00000000ff */
[----:B------:R-:W-:-:S07]  /*39d0*/  IMAD R12, R3, R154, RZ ;  /* 0x0000009a030c7224 */ /* 0x000fce00078e02ff */
.L_x_133:
[----:B------:R-:W-:Y:S05]  /*39e0*/  BSYNC B1 ;  /* 0x0000000000017941 */ /* 0x000fea0003800000 */
.L_x_132:
[----:B------:R-:W-:Y:S01]  /*39f0*/  @!P3 IMAD R75, R75, R153, R12 ;  /* 0x000000994b4bb224 */ /* 0x000fe200078e020c */
[----:B------:R-:W-:Y:S04]  /*3a00*/  BSSY B1, `(.L_x_134) ;  /* 0x0000006000017945 */ /* 0x000fe80003800000 */
[----:B------:R0:W-:Y:S01]  /*3a10*/  @!P3 STG.E.U8 desc[UR36][R6.64+0x61], R75 ;  /* 0x0000614b0600b986 */ /* 0x0001e2000c101124 */
[----:B------:R-:W-:Y:S05]  /*3a20*/  @P5 BRA `(.L_x_135) ;  /* 0x00000000000c5947 */ /* 0x000fea0003800000 */
[----:B--2---:R-:W1:Y:S02]  /*3a30*/  LDG.E.U8 R155, desc[UR36][R8.64+0x68] ;  /* 0x00006824089b7981 */ /* 0x004e64000c1e1100 */
[----:B-1----:R-:W-:-:S05]  /*3a40*/  PRMT R3, R155, 0x8880, RZ ;  /* 0x000088809b037816 */ /* 0x002fca00000000ff */
[----:B------:R-:W-:-:S07]  /*3a50*/  IMAD R12, R3, R154, RZ ;  /* 0x0000009a030c7224 */ /* 0x000fce00078e02ff */
.L_x_135:
[----:B------:R-:W-:Y:S05]  /*3a60*/  BSYNC B1 ;  /* 0x0000000000017941 */ /* 0x000fea0003800000 */
.L_x_134:
[----:B-1----:R-:W-:Y:S01]  /*3a70*/  @!P5 IMAD R3, R76, R153, R12 ;  /* 0x000000994c03d224 */ /* 0x002fe200078e020c */
[----:B------:R-:W-:Y:S04]  /*3a80*/  BSSY B1, `(.L_x_136) ;  /* 0x0000006000017945 */ /* 0x000fe80003800000 */
[----:B------:R1:W-:Y:S01]  /*3a90*/  @!P5 STG.E.U8 desc[UR36][R4.64+0x68], R3 ;  /* 0x000068030400d986 */ /* 0x0003e2000c101124 */
[----:B------:R-:W-:Y:S05]  /*3aa0*/  @P2 BRA `(.L_x_137) ;  /* 0x00000000000c2947 */ /* 0x000fea0003800000 */
[----:B--2---:R-:W1:Y:S02]  /*3ab0*/  LDG.E.U8 R155, desc[UR36][R8.64+0x69] ;  /* 0x00006924089b7981 */ /* 0x004e64000c1e1100 */
[----:B-1----:R-:W-:-:S05]  /*3ac0*/  PRMT R3, R155, 0x8880, RZ ;  /* 0x000088809b037816 */ /* 0x002fca00000000ff */
[----:B------:R-:W-:-:S07]  /*3ad0*/  IMAD R12, R3, R154, RZ ;  /* 0x0000009a030c7224 */ /* 0x000fce00078e02ff */
.L_x_137:
[----:B------:R-:W-:Y:S05]  /*3ae0*/  BSYNC B1 ;  /* 0x0000000000017941 */ /* 0x000fea0003800000 */
.L_x_136:
        /* <DEDUP_REMOVED lines=11> */
.L_x_139:
[----:B------:R-:W-:Y:S05]  /*3ba0*/  BSYNC B1 ;  /* 0x0000000000017941 */ /* 0x000fea0003800000 */
.L_x_138:
[----:B-1----:R-:W-:Y:S01]  /*3bb0*/  @!P4 IMAD R3, R78, R153, R12 ;  /* 0x000000994e03c224 */ /* 0x002fe200078e020c */
[----:B------:R-:W-:Y:S04]  /*3bc0*/  BSSY B1, `(.L_x_140) ;  /* 0x0000006000017945 */ /* 0x000fe80003800000 */
[----:B------:R1:W-:Y:S01]  /*3bd0*/  @!P4 STG.E.U8 desc[UR36][R6.64+0x68], R3 ;  /* 0x000068030600c986 */ /* 0x0003e2000c101124 */
[----:B------:R-:W-:Y:S05]  /*3be0*/  @P3 BRA `(.L_x_141) ;  /* 0x00000000000c3947 */ /* 0x000fea0003800000 */
[----:B--2---:R-:W1:Y:S02]  /*3bf0*/  LDG.E.U8 R155, desc[UR36][R10.64+0x69] ;  /* 0x000069240a9b7981 */ /* 0x004e64000c1e1100 */
[----:B-1----:R-:W-:-:S05]  /*3c00*/  PRMT R3, R155, 0x8880, RZ ;  /* 0x000088809b037816 */ /* 0x002fca00000000ff */
[----:B------:R-:W-:-:S07]  /*3c10*/  IMAD R12, R3, R154, RZ ;  /* 0x0000009a030c7224 */ /* 0x000fce00078e02ff */
.L_x_141:
[----:B------:R-:W-:Y:S05]  /*3c20*/  BSYNC B1 ;  /* 0x0000000000017941 */ /* 0x000fea0003800000 */
.L_x_140:
[----:B------:R-:W-:Y:S01]  /*3c30*/  @!P3 IMAD R79, R79, R153, R12 ;  /* 0x000000994f4fb224 */ /* 0x000fe200078e020c */
[----:B------:R-:W-:Y:S04]  /*3c40*/  BSSY B1, `(.L_x_142) ;  /* 0x0000006000017945 */ /* 0x000fe80003800000 */
[----:B------:R0:W-:Y:S01]  /*3c50*/  @!P3 STG.E.U8 desc[UR36][R6.64+0x69], R79 ;  /* 0x0000694f0600b986 */ /* 0x0001e2000c101124 */
[----:B------:R-:W-:Y:S05]  /*3c60*/  @P5 BRA `(.L_x_143) ;  /* 0x00000000000c5947 */ /* 0x000fea0003800000 */
[----:B--2---:R-:W1:Y:S02]  /*3c70*/  LDG.E.U8 R155, desc[UR36][R8.64+0x70] ;  /* 0x00007024089b7981 */ /* 0x004e64000c1e1100 */
[----:B-1----:R-:W-:-:S05]  /*3c80*/  PRMT R3, R155, 0x8880, RZ ;  /* 0x000088809b037816 */ /* 0x002fca00000000ff */
[----:B------:R-:W-:-:S07]  /*3c90*/  IMAD R12, R3, R154, RZ ;  /* 0x0000009a030c7224 */ /* 0x000fce00078e02ff */
.L_x_143:
[----:B------:R-:W-:Y:S05]  /*3ca0*/  BSYNC B1 ;  /* 0x0000000000017941 */ /* 0x000fea0003800000 */
.L_x_142:
[----:B-1----:R-:W-:Y:S01]  /*3cb0*/  @!P5 IMAD R3, R80, R153, R12 ;  /* 0x000000995003d224 */ /* 0x002fe200078e020c */
[----:B------:R-:W-:Y:S04]  /*3cc0*/  BSSY B1, `(.L_x_144) ;  /* 0x0000006000017945 */ /* 0x000fe80003800000 */
[----:B------:R1:W-:Y:S01]  /*3cd0*/  @!P5 STG.E.U8 desc[UR36][R4.64+0x70], R3 ;  /* 0x000070030400d986 */ /* 0x0003e2000c101124 */
[----:B------:R-:W-:Y:S05]  /*3ce0*/  @P2 BRA `(.L_x_145) ;  /* 0x00000000000c2947 */ /* 0x000fea0003800000 */
[----:B--2---:R-:W1:Y:S02]  /*3cf0*/  LDG.E.U8 R155, desc[UR36][R8.64+0x71] ;  /* 0x00007124089b7981 */ /* 0x004e64000c1e1100 */
[----:B-1----:R-:W-:-:S05]  /*3d00*/  PRMT R3, R155, 0x8880, RZ ;  /* 0x000088809b037816 */ /* 0x002fca00000000ff */
[----:B------:R-:W-:-:S07]  /*3d10*/  IMAD R12, R3, R154, RZ ;  /* 0x0000009a030c7224 */ /* 0x000fce00078e02ff */
.L_x_145:
[----:B------:R-:W-:Y:S05]  /*3d20*/  BSYNC B1 ;  /* 0x0000000000017941 */ /* 0x000fea0003800000 */
.L_x_144:
        /* <DEDUP_REMOVED lines=11> */
.L_x_147:
[----:B------:R-:W-:Y:S05]  /*3de0*/  BSYNC B1 ;  /* 0x0000000000017941 */ /* 0x000fea0003800000 */
.L_x_146:
[----:B-1----:R-:W-:Y:S01]  /*3df0*/  @!P4 IMAD R3, R82, R153, R12 ;  /* 0x000000995203c224 */ /* 0x002fe200078e020c */
[----:B------:R-:W-:Y:S04]  /*3e00*/  BSSY B1, `(.L_x_148) ;  /* 0x0000006000017945 */ /* 0x000fe80003800000 */
[----:B------:R1:W-:Y:S01]  /*3e10*/  @!P4 STG.E.U8 desc[UR36][R6.64+0x70], R3 ;  /* 0x000070030600c986 */ /* 0x0003e2000c101124 */
[----:B------:R-:W-:Y:S05]  /*3e20*/  @P3 BRA `(.L_x_149) ;  /* 0x00000000000c3947 */ /* 0x000fea0003800000 */
[----:B--2---:R-:W1:Y:S02]  /*3e30*/  LDG.E.U8 R155, desc[UR36][R10.64+0x71] ;  /* 0x000071240a9b7981 */ /* 0x004e64000c1e1100 */
[----:B-1----:R-:W-:-:S05]  /*3e40*/  PRMT R3, R155, 0x8880, RZ ;  /* 0x000088809b037816 */ /* 0x002fca00000000ff */
[----:B------:R-:W-:-:S07]  /*3e50*/  IMAD R12, R3, R154, RZ ;  /* 0x0000009a030c7224 */ /* 0x000fce00078e02ff */
.L_x_149:
[----:B------:R-:W-:Y:S05]  /*3e60*/  BSYNC B1 ;  /* 0x0000000000017941 */ /* 0x000fea0003800000 */
.L_x_148:
[----:B------:R-:W-:Y:S01]  /*3e70*/  @!P3 IMAD R83, R83, R153, R12 ;  /* 0x000000995353b224 */ /* 0x000fe200078e020c */
[----:B------:R-:W-:Y:S04]  /*3e80*/  BSSY B1, `(.L_x_150) ;  /* 0x0000006000017945 */ /* 0x000fe80003800000 */
[----:B------:R0:W-:Y:S01]  /*3e90*/  @!P3 STG.E.U8 desc[UR36][R6.64+0x71], R83 ;  /* 0x000071530600b986 */ /* 0x0001e2000c101124 */
[----:B------:R-:W-:Y:S05]  /*3ea0*/  @P5 BRA `(.L_x_151) ;  /* 0x00000000000c5947 */ /* 0x000fea0003800000 */
[----:B--2---:R-:W1:Y:S02]  /*3eb0*/  LDG.E.U8 R155, desc[UR36][R8.64+0x78] ;  /* 0x00007824089b7981 */ /* 0x004e64000c1e1100 */
[----:B-1----:R-:W-:-:S05]  /*3ec0*/  PRMT R3, R155, 0x8880, RZ ;  /* 0x000088809b037816 */ /* 0x002fca00000000ff */
[----:B------:R-:W-:-:S07]  /*3ed0*/  IMAD R12, R3, R154, RZ ;  /* 0x0000009a030c7224 */ /* 0x000fce00078e02ff */
.L_x_151:
[----:B------:R-:W-:Y:S05]  /*3ee0*/  BSYNC B1 ;  /* 0x0000000000017941 */ /* 0x000fea0003800000 */
.L_x_150:
[----:B-1----:R-:W-:Y:S01]  /*3ef0*/  @!P5 IMAD R3, R84, R153, R12 ;  /* 0x000000995403d224 */ /* 0x002fe200078e020c */
[----:B------:R-:W-:Y:S04]  /*3f00*/  BSSY B1, `(.L_x_152) ;  /* 0x0000006000017945 */ /* 0x000fe80003800000 */
[----:B------:R1:W-:Y:S01]  /*3f10*/  @!P5 STG.E.U8 desc[UR36][R4.64+0x78], R3 ;  /* 0x000078030400d986 */ /* 0x0003e2000c101124 */
[----:B------:R-:W-:Y:S05]  /*3f20*/  @P2 BRA `(.L_x_153) ;  /* 0x00000000000c2947 */ /* 0x000fea0003800000 */
[----:B--2---:R-:W1:Y:S02]  /*3f30*/  LDG.E.U8 R155, desc[UR36][R8.64+0x79] ;  /* 0x00007924089b7981 */ /* 0x004e64000c1e1100 */
[----:B-1----:R-:W-:-:S05]  /*3f40*/  PRMT R3, R155, 0x8880, RZ ;  /* 0x000088809b037816 */ /* 0x002fca00000000ff */
[----:B------:R-:W-:-:S07]  /*3f50*/  IMAD R12, R3, R154, RZ ;  /* 0x0000009a030c7224 */ /* 0x000fce00078e02ff */
.L_x_153:
[----:B------:R-:W-:Y:S05]  /*3f60*/  BSYNC B1 ;  /* 0x0000000000017941 */ /* 0x000fea0003800000 */
.L_x_152:
        /* <DEDUP_REMOVED lines=11> */
.L_x_155:
[----:B------:R-:W-:Y:S05]  /*4020*/  BSYNC B1 ;  /* 0x0000000000017941 */ /* 0x000fea0003800000 */
.L_x_154:
[----:B-1----:R-:W-:Y:S01]  /*4030*/  @!P4 IMAD R3, R86, R153, R12 ;  /* 0x000000995603c224 */ /* 0x002fe200078e020c */
[----:B------:R-:W-:Y:S04]  /*4040*/  BSSY B1, `(.L_x_156) ;  /* 0x0000006000017945 */ /* 0x000fe80003800000 */
[----:B------:R1:W-:Y:S01]  /*4050*/  @!P4 STG.E.U8 desc[UR36][R6.64+0x78], R3 ;  /* 0x000078030600c986 */ /* 0x0003e2000c101124 */
[----:B------:R-:W-:Y:S05]  /*4060*/  @P3 BRA `(.L_x_157) ;  /* 0x00000000000c3947 */ /* 0x000fea0003800000 */
[----:B--2---:R-:W1:Y:S02]  /*4070*/  LDG.E.U8 R155, desc[UR36][R10.64+0x79] ;  /* 0x000079240a9b7981 */ /* 0x004e64000c1e1100 */
[----:B-1----:R-:W-:-:S05]  /*4080*/  PRMT R3, R155, 0x8880, RZ ;  /* 0x000088809b037816 */ /* 0x002fca00000000ff */
[----:B------:R-:W-:-:S07]  /*4090*/  IMAD R12, R3, R154, RZ ;  /* 0x0000009a030c7224 */ /* 0x000fce00078e02ff */
.L_x_157:
[----:B------:R-:W-:Y:S05]  /*40a0*/  BSYNC B1 ;  /* 0x0000000000017941 */ /* 0x000fea0003800000 */
.L_x_156:
[----:B------:R-:W-:Y:S01]  /*40b0*/  @!P3 IMAD R87, R87, R153, R12 ;  /* 0x000000995757b224 */ /* 0x000fe200078e020c */
[----:B------:R-:W-:Y:S04]  /*40c0*/  BSSY B1, `(.L_x_158) ;  /* 0x0000006000017945 */ /* 0x000fe80003800000 */
[----:B------:R0:W-:Y:S01]  /*40d0*/  @!P3 STG.E.U8 desc[UR36][R6.64+0x79], R87 ;  /* 0x000079570600b986 */ /* 0x0001e2000c101124 */
[----:B------:R-:W-:Y:S05]  /*40e0*/  @P5 BRA `(.L_x_159) ;  /* 0x00000000000c5947 */ /* 0x000fea0003800000 */
[----:B--2---:R-:W1:Y:S02]  /*40f0*/  LDG.E.U8 R155, desc[UR36][R8.64+0x80] ;  /* 0x00008024089b7981 */ /* 0x004e64000c1e1100 */
[----:B-1----:R-:W-:-:S05]  /*4100*/  PRMT R3, R155, 0x8880, RZ ;  /* 0x000088809b037816 */ /* 0x002fca00000000ff */
[----:B------:R-:W-:-:S07]  /*4110*/  IMAD R12, R3, R154, RZ ;  /* 0x0000009a030c7224 */ /* 0x000fce00078e02ff */
.L_x_159:
[----:B------:R-:W-:Y:S05]  /*4120*/  BSYNC B1 ;  /* 0x0000000000017941 */ /* 0x000fea0003800000 */
.L_x_158:
[----:B-1----:R-:W-:Y:S01]  /*4130*/  @!P5 IMAD R3, R88, R153, R12 ;  /* 0x000000995803d224 */ /* 0x002fe200078e020c */
[----:B------:R-:W-:Y:S04]  /*4140*/  BSSY B1, `(.L_x_160) ;  /* 0x0000006000017945 */ /* 0x000fe80003800000 */
[----:B------:R1:W-:Y:S01]  /*4150*/  @!P5 STG.E.U8 desc[UR36][R4.64+0x80], R3 ;  /* 0x000080030400d986 */ /* 0x0003e2000c101124 */
[----:B------:R-:W-:Y:S05]  /*4160*/  @P2 BRA `(.L_x_161) ;  /* 0x00000000000c2947 */ /* 0x000fea0003800000 */
[----:B--2---:R-:W1:Y:S02]  /*4170*/  LDG.E.U8 R155, desc[UR36][R8.64+0x81] ;  /* 0x00008124089b7981 */ /* 0x004e64000c1e1100 */
[----:B-1----:R-:W-:-:S05]  /*4180*/  PRMT R3, R155, 0x8880, RZ ;  /* 0x000088809b037816 */ /* 0x002fca00000000ff */
[----:B------:R-:W-:-:S07]  /*4190*/  IMAD R12, R3, R154, RZ ;  /* 0x0000009a030c7224 */ /* 0x000fce00078e02ff */
.L_x_161:
[----:B------:R-:W-:Y:S05]  /*41a0*/  BSYNC B1 ;  /* 0x0000000000017941 */ /* 0x000fea0003800000 */
.L_x_160:
        /* <DEDUP_REMOVED lines=11> */
.L_x_163:
[----:B------:R-:W-:Y:S05]  /*4260*/  BSYNC B1 ;  /* 0x0000000000017941 */ /* 0x000fea0003800000 */
.L_x_162:
[----:B-1----:R-:W-:Y:S01]  /*4270*/  @!P4 IMAD R3, R90, R153, R12 ;  /* 0x000000995a03c224 */ /* 0x002fe200078e020c */
[----:B------:R-:W-:Y:S04]  /*4280*/  BSSY B1, `(.L_x_164) ;  /* 0x0000006000017945 */ /* 0x000fe80003800000 */
[----:B------:R1:W-:Y:S01]  /*4290*/  @!P4 STG.E.U8 desc[UR36][R6.64+0x80], R3 ;  /* 0x000080030600c986 */ /* 0x0003e2000c101124 */
[----:B------:R-:W-:Y:S05]  /*42a0*/  @P3 BRA `(.L_x_165) ;  /* 0x00000000000c3947 */ /* 0x000fea0003800000 */
[----:B--2---:R-:W1:Y:S02]  /*42b0*/  LDG.E.U8 R155, desc[UR36][R10.64+0x81] ;  /* 0x000081240a9b7981 */ /* 0x004e64000c1e1100 */
[----:B-1----:R-:W-:-:S05]  /*42c0*/  PRMT R3, R155, 0x8880, RZ ;  /* 0x000088809b037816 */ /* 0x002fca00000000ff */
[----:B------:R-:W-:-:S07]  /*42d0*/  IMAD R12, R3, R154, RZ ;  /* 0x0000009a030c7224 */ /* 0x000fce00078e02ff */
.L_x_165:
[----:B------:R-:W-:Y:S05]  /*42e0*/  BSYNC B1 ;  /* 0x0000000000017941 */ /* 0x000fea0003800000 */
.L_x_164:
[----:B------:R-:W-:Y:S01]  /*42f0*/  @!P3 IMAD R91, R91, R153, R12 ;  /* 0x000000995b5bb224 */ /* 0x000fe200078e020c */
[----:B------:R-:W-:Y:S04]  /*4300*/  BSSY B1, `(.L_x_166) ;  /* 0x0000006000017945 */ /* 0x000fe80003800000 */
[----:B------:R0:W-:Y:S01]  /*4310*/  @!P3 STG.E.U8 desc[UR36][R6.64+0x81], R91 ;  /* 0x0000815b0600b986 */ /* 0x0001e2000c101124 */
[----:B------:R-:W-:Y:S05]  /*4320*/  @P5 BRA `(.L_x_167) ;  /* 0x00000000000c5947 */ /* 0x000fea0003800000 */
[----:B--2---:R-:W1:Y:S02]  /*4330*/  LDG.E.U8 R155, desc[UR36][R8.64+0x88] ;  /* 0x00008824089b7981 */ /* 0x004e64000c1e1100 */
[----:B-1----:R-:W-:-:S05]  /*4340*/  PRMT R3, R155, 0x8880, RZ ;  /* 0x000088809b037816 */ /* 0x002fca00000000ff */
[----:B------:R-:W-:-:S07]  /*4350*/  IMAD R12, R3, R154, RZ ;  /* 0x0000009a030c7224 */ /* 0x000fce00078e02ff */
.L_x_167:
[----:B------:R-:W-:Y:S05]  /*4360*/  BSYNC B1 ;  /* 0x0000000000017941 */ /* 0x000fea0003800000 */
.L_x_166:
[----:B-1----:R-:W-:Y:S01]  /*4370*/  @!P5 IMAD R3, R92, R153, R12 ;  /* 0x000000995c03d224 */ /* 0x002fe200078e020c */
[----:B------:R-:W-:Y:S04]  /*4380*/  BSSY B1, `(.L_x_168) ;  /* 0x0000006000017945 */ /* 0x000fe80003800000 */
[----:B------:R1:W-:Y:S01]  /*4390*/  @!P5 STG.E.U8 desc[UR36][R4.64+0x88], R3 ;  /* 0x000088030400d986 */ /* 0x0003e2000c101124 */
[----:B------:R-:W-:Y:S05]  /*43a0*/  @P2 BRA `(.L_x_169) ;  /* 0x00000000000c2947 */ /* 0x000fea0003800000 */
[----:B--2---:R-:W1:Y:S02]  /*43b0*/  LDG.E.U8 R155, desc[UR36][R8.64+0x89] ;  /* 0x00008924089b7981 */ /* 0x004e64000c1e1100 */
[----:B-1----:R-:W-:-:S05]  /*43c0*/  PRMT R3, R155, 0x8880, RZ ;  /* 0x000088809b037816 */ /* 0x002fca00000000ff */
[----:B------:R-:W-:-:S07]  /*43d0*/  IMAD R12, R3, R154, RZ ;  /* 0x0000009a030c7224 */ /* 0x000fce00078e02ff */
.L_x_169:
[----:B------:R-:W-:Y:S05]  /*43e0*/  BSYNC B1 ;  /* 0x0000000000017941 */ /* 0x000fea0003800000 */
.L_x_168:
        /* <DEDUP_REMOVED lines=11> */
.L_x_171:
[----:B------:R-:W-:Y:S05]  /*44a0*/  BSYNC B1 ;  /* 0x0000000000017941 */ /* 0x000fea0003800000 */
.L_x_170:
[----:B-1----:R-:W-:Y:S01]  /*44b0*/  @!P4 IMAD R3, R94, R153, R12 ;  /* 0x000000995e03c224 */ /* 0x002fe200078e020c */
[----:B------:R-:W-:Y:S04]  /*44c0*/  BSSY B1, `(.L_x_172) ;  /* 0x0000006000017945 */ /* 0x000fe80003800000 */
[----:B------:R1:W-:Y:S01]  /*44d0*/  @!P4 STG.E.U8 desc[UR36][R6.64+0x88], R3 ;  /* 0x000088030600c986 */ /* 0x0003e2000c101124 */
[----:B------:R-:W-:Y:S05]  /*44e0*/  @P3 BRA `(.L_x_173) ;  /* 0x00000000000c3947 */ /* 0x000fea0003800000 */
[----:B--2---:R-:W1:Y:S02]  /*44f0*/  LDG.E.U8 R155, desc[UR36][R10.64+0x89] ;  /* 0x000089240a9b7981 */ /* 0x004e64000c1e1100 */
[----:B-1----:R-:W-:-:S05]  /*4500*/  PRMT R3, R155, 0x8880, RZ ;  /* 0x000088809b037816 */ /* 0x002fca00000000ff */
[----:B------:R-:W-:-:S07]  /*4510*/  IMAD R12, R3, R154, RZ ;  /* 0x0000009a030c7224 */ /* 0x000fce00078e02ff */
.L_x_173:
[----:B------:R-:W-:Y:S05]  /*4520*/  BSYNC B1 ;  /* 0x0000000000017941 */ /* 0x000fea0003800000 */
.L_x_172:
[----:B------:R-:W-:Y:S01]  /*4530*/  @!P3 IMAD R95, R95, R153, R12 ;  /* 0x000000995f5fb224 */ /* 0x000fe200078e020c */
[----:B------:R-:W-:Y:S04]  /*4540*/  BSSY B1, `(.L_x_174) ;  /* 0x0000006000017945 */ /* 0x000fe80003800000 */
[----:B------:R0:W-:Y:S01]  /*4550*/  @!P3 STG.E.U8 desc[UR36][R6.64+0x89], R95 ;  /* 0x0000895f0600b986 */ /* 0x0001e2000c101124 */
[----:B------:R-:W-:Y:S05]  /*4560*/  @P5 BRA `(.L_x_175) ;  /* 0x00000000000c5947 */ /* 0x000fea0003800000 */
[----:B--2---:R-:W1:Y:S02]  /*4570*/  LDG.E.U8 R155, desc[UR36][R8.64+0x90] ;  /* 0x00009024089b7981 */ /* 0x004e64000c1e1100 */
[----:B-1----:R-:W-:-:S05]  /*4580*/  PRMT R3, R155, 0x8880, RZ ;  /* 0x000088809b037816 */ /* 0x002fca00000000ff */
[----:B------:R-:W-:-:S07]  /*4590*/  IMAD R12, R3, R154, RZ ;  /* 0x0000009a030c7224 */ /* 0x000fce00078e02ff */
.L_x_175:
[----:B------:R-:W-:Y:S05]  /*45a0*/  BSYNC B1 ;  /* 0x0000000000017941 */ /* 0x000fea0003800000 */
.L_x_174:
[----:B-1----:R-:W-:Y:S01]  /*45b0*/  @!P5 IMAD R3, R96, R153, R12 ;  /* 0x000000996003d224 */ /* 0x002fe200078e020c */
[----:B------:R-:W-:Y:S04]  /*45c0*/  BSSY B1, `(.L_x_176) ;  /* 0x0000006000017945 */ /* 0x000fe80003800000 */
[----:B------:R1:W-:Y:S01]  /*45d0*/  @!P5 STG.E.U8 desc[UR36][R4.64+0x90], R3 ;  /* 0x000090030400d986 */ /* 0x0003e2000c101124 */
[----:B------:R-:W-:Y:S05]  /*45e0*/  @P2 BRA `(.L_x_177) ;  /* 0x00000000000c2947 */ /* 0x000fea0003800000 */
[----:B--2---:R-:W1:Y:S02]  /*45f0*/  LDG.E.U8 R155, desc[UR36][R8.64+0x91] ;  /* 0x00009124089b7981 */ /* 0x004e64000c1e1100 */
[----:B-1----:R-:W-:-:S05]  /*4600*/  PRMT R3, R155, 0x8880, RZ ;  /* 0x000088809b037816 */ /* 0x002fca00000000ff */
[----:B------:R-:W-:-:S07]  /*4610*/  IMAD R12, R3, R154, RZ ;  /* 0x0000009a030c7224 */ /* 0x000fce00078e02ff */
.L_x_177:
[----:B------:R-:W-:Y:S05]  /*4620*/  BSYNC B1 ;  /* 0x0000000000017941 */ /* 0x000fea0003800000 */
.L_x_176:
        /* <DEDUP_REMOVED lines=11> */
.L_x_179:
[----:B------:R-:W-:Y:S05]  /*46e0*/  BSYNC B1 ;  /* 0x0000000000017941 */ /* 0x000fea0003800000 */
.L_x_178:
[----:B-1----:R-:W-:Y:S01]  /*46f0*/  @!P4 IMAD R3, R98, R153, R12 ;  /* 0x000000996203c224 */ /* 0x002fe200078e020c */
[----:B------:R-:W-:Y:S04]  /*4700*/  BSSY B1, `(.L_x_180) ;  /* 0x0000006000017945 */ /* 0x000fe80003800000 */
[----:B------:R1:W-:Y:S01]  /*4710*/  @!P4 STG.E.U8 desc[UR36][R6.64+0x90], R3 ;  /* 0x000090030600c986 */ /* 0x0003e2000c101124 */
[----:B------:R-:W-:Y:S05]  /*4720*/  @P3 BRA `(.L_x_181) ;  /* 0x00000000000c3947 */ /* 0x000fea0003800000 */
[----:B--2---:R-:W1:Y:S02]  /*4730*/  LDG.E.U8 R155, desc[UR36][R10.64+0x91] ;  /* 0x000091240a9b7981 */ /* 0x004e64000c1e1100 */
[----:B-1----:R-:W-:-:S05]  /*4740*/  PRMT R3, R155, 0x8880, RZ ;  /* 0x000088809b037816 */ /* 0x002fca00000000ff */
[----:B------:R-:W-:-:S07]  /*4750*/  IMAD R12, R3, R154, RZ ;  /* 0x0000009a030c7224 */ /* 0x000fce00078e02ff */
.L_x_181:
[----:B------:R-:W-:Y:S05]  /*4760*/  BSYNC B1 ;  /* 0x0000000000017941 */ /* 0x000fea0003800000 */
.L_x_180:
[----:B------:R-:W-:Y:S01]  /*4770*/  @!P3 IMAD R99, R99, R153, R12 ;  /* 0x000000996363b224 */ /* 0x000fe200078e020c */
[----:B------:R-:W-:Y:S04]  /*4780*/  BSSY B1, `(.L_x_182) ;  /* 0x0000006000017945 */ /* 0x000fe80003800000 */
[----:B------:R0:W-:Y:S01]  /*4790*/  @!P3 STG.E.U8 desc[UR36][R6.64+0x91], R99 ;  /* 0x000091630600b986 */ /* 0x0001e2000c101124 */
[----:B------:R-:W-:Y:S05]  /*47a0*/  @P5 BRA `(.L_x_183) ;  /* 0x00000000000c5947 */ /* 0x000fea0003800000 */
[----:B--2---:R-:W1:Y:S02]  /*47b0*/  LDG.E.U8 R155, desc[UR36][R8.64+0x98] ;  /* 0x00009824089b7981 */ /* 0x004e64000c1e1100 */
[----:B-1----:R-:W-:-:S05]  /*47c0*/  PRMT R3, R155, 0x8880, RZ ;  /* 0x000088809b037816 */ /* 0x002fca00000000ff */
[----:B------:R-:W-:-:S07]  /*47d0*/  IMAD R12, R3, R154, RZ ;  /* 0x0000009a030c7224 */ /* 0x000fce00078e02ff */
.L_x_183:
[----:B------:R-:W-:Y:S05]  /*47e0*/  BSYNC B1 ;  /* 0x0000000000017941 */ /* 0x000fea0003800000 */
.L_x_182:
[----:B-1----:R-:W-:Y:S01]  /*47f0*/  @!P5 IMAD R3, R100, R153, R12 ;  /* 0x000000996403d224 */ /* 0x002fe200078e020c */
[----:B------:R-:W-:Y:S04]  /*4800*/  BSSY B1, `(.L_x_184) ;  /* 0x0000006000017945 */ /* 0x000fe80003800000 */
[----:B------:R1:W-:Y:S01]  /*4810*/  @!P5 STG.E.U8 desc[UR36][R4.64+0x98], R3 ;  /* 0x000098030400d986 */ /* 0x0003e2000c101124 */
[----:B------:R-:W-:Y:S05]  /*4820*/  @P2 BRA `(.L_x_185) ;  /* 0x00000000000c2947 */ /* 0x000fea0003800000 */
[----:B--2---:R-:W1:Y:S02]  /*4830*/  LDG.E.U8 R155, desc[UR36][R8.64+0x99] ;  /* 0x00009924089b7981 */ /* 0x004e64000c1e1100 */
[----:B-1----:R-:W-:-:S05]  /*4840*/  PRMT R3, R155, 0x8880, RZ ;  /* 0x000088809b037816 */ /* 0x002fca00000000ff */
[----:B------:R-:W-:-:S07]  /*4850*/  IMAD R12, R3, R154, RZ ;  /* 0x0000009a030c7224 */ /* 0x000fce00078e02ff */
.L_x_185:
[----:B------:R-:W-:Y:S05]  /*4860*/  BSYNC B1 ;  /* 0x0000000000017941 */ /* 0x000fea0003800000 */
.L_x_184:
        /* <DEDUP_REMOVED lines=11> */
.L_x_187:
[----:B------:R-:W-:Y:S05]  /*4920*/  BSYNC B1 ;  /* 0x0000000000017941 */ /* 0x000fea0003800000 */
.L_x_186:
[----:B-1----:R-:W-:Y:S01]  /*4930*/  @!P4 IMAD R3, R102, R153, R12 ;  /* 0x000000996603c224 */ /* 0x002fe200078e020c */
[----:B------:R-:W-:Y:S04]  /*4940*/  BSSY B1, `(.L_x_188) ;  /* 0x0000006000017945 */ /* 0x000fe80003800000 */
[----:B------:R1:W-:Y:S01]  /*4950*/  @!P4 STG.E.U8 desc[UR36][R6.64+0x98], R3 ;  /* 0x000098030600c986 */ /* 0x0003e2000c101124 */
[----:B------:R-:W-:Y:S05]  /*4960*/  @P3 BRA `(.L_x_189) ;  /* 0x00000000000c3947 */ /* 0x000fea0003800000 */
[----:B--2---:R-:W1:Y:S02]  /*4970*/  LDG.E.U8 R155, desc[UR36][R10.64+0x99] ;  /* 0x000099240a9b7981 */ /* 0x004e64000c1e1100 */
[----:B-1----:R-:W-:-:S05]  /*4980*/  PRMT R3, R155, 0x8880, RZ ;  /* 0x000088809b037816 */ /* 0x002fca00000000ff */
[----:B------:R-:W-:-:S07]  /*4990*/  IMAD R12, R3, R154, RZ ;  /* 0x0000009a030c7224 */ /* 0x000fce00078e02ff */
.L_x_189:
[----:B------:R-:W-:Y:S05]  /*49a0*/  BSYNC B1 ;  /* 0x0000000000017941 */ /* 0x000fea0003800000 */
.L_x_188:
[----:B------:R-:W-:Y:S01]  /*49b0*/  @!P3 IMAD R103, R103, R153, R12 ;  /* 0x000000996767b224 */ /* 0x000fe200078e020c */
[----:B------:R-:W-:Y:S04]  /*49c0*/  BSSY B1, `(.L_x_190) ;  /* 0x0000006000017945 */ /* 0x000fe80003800000 */
[----:B------:R0:W-:Y:S01]  /*49d0*/  @!P3 STG.E.U8 desc[UR36][R6.64+0x99], R103 ;  /* 0x000099670600b986 */ /* 0x0001e2000c101124 */
[----:B------:R-:W-:Y:S05]  /*49e0*/  @P5 BRA `(.L_x_191) ;  /* 0x00000000000c5947 */ /* 0x000fea0003800000 */
[----:B--2---:R-:W1:Y:S02]  /*49f0*/  LDG.E.U8 R155, desc[UR36][R8.64+0xa0] ;  /* 0x0000a024089b7981 */ /* 0x004e64000c1e1100 */
[----:B-1----:R-:W-:-:S05]  /*4a00*/  PRMT R3, R155, 0x8880, RZ ;  /* 0x000088809b037816 */ /* 0x002fca00000000ff */
[----:B------:R-:W-:-:S07]  /*4a10*/  IMAD R12, R3, R154, RZ ;  /* 0x0000009a030c7224 */ /* 0x000fce00078e02ff */
.L_x_191:
[----:B------:R-:W-:Y:S05]  /*4a20*/  BSYNC B1 ;  /* 0x0000000000017941 */ /* 0x000fea0003800000 */
.L_x_190:
[----:B-1----:R-:W-:Y:S01]  /*4a30*/  @!P5 IMAD R3, R104, R153, R12 ;  /* 0x000000996803d224 */ /* 0x002fe200078e020c */
[----:B------:R-:W-:Y:S04]  /*4a40*/  BSSY B1, `(.L_x_192) ;  /* 0x0000006000017945 */ /* 0x000fe80003800000 */
[----:B------:R1:W-:Y:S01]  /*4a50*/  @!P5 STG.E.U8 desc[UR36][R4.64+0xa0], R3 ;  /* 0x0000a0030400d986 */ /* 0x0003e2000c101124 */
[----:B------:R-:W-:Y:S05]  /*4a60*/  @P2 BRA `(.L_x_193) ;  /* 0x00000000000c2947 */ /* 0x000fea0003800000 */
[----:B--2---:R-:W1:Y:S02]  /*4a70*/  LDG.E.U8 R155, desc[UR36][R8.64+0xa1] ;  /* 0x0000a124089b7981 */ /* 0x004e64000c1e1100 */
[----:B-1----:R-:W-:-:S05]  /*4a80*/  PRMT R3, R155, 0x8880, RZ ;  /* 0x000088809b037816 */ /* 0x002fca00000000ff */
[----:B------:R-:W-:-:S07]  /*4a90*/  IMAD R12, R3, R154, RZ ;  /* 0x0000009a030c7224 */ /* 0x000fce00078e02ff */
.L_x_193:
[----:B------:R-:W-:Y:S05]  /*4aa0*/  BSYNC B1 ;  /* 0x0000000000017941 */ /* 0x000fea0003800000 */
.L_x_192:
        /* <DEDUP_REMOVED lines=11> */
.L_x_195:
[----:B------:R-:W-:Y:S05]  /*4b60*/  BSYNC B1 ;  /* 0x0000000000017941 */ /* 0x000fea0003800000 */
.L_x_194:
[----:B-1----:R-:W-:Y:S01]  /*4b70*/  @!P4 IMAD R3, R106, R153, R12 ;  /* 0x000000996a03c224 */ /* 0x002fe200078e020c */
[----:B------:R-:W-:Y:S04]  /*4b80*/  BSSY B1, `(.L_x_196) ;  /* 0x0000006000017945 */ /* 0x000fe80003800000 */
[----:B------:R1:W-:Y:S01]  /*4b90*/  @!P4 STG.E.U8 desc[UR36][R6.64+0xa0], R3 ;  /* 0x0000a0030600c986 */ /* 0x0003e2000c101124 */
[----:B------:R-:W-:Y:S05]  /*4ba0*/  @P3 BRA `(.L_x_197) ;  /* 0x00000000000c3947 */ /* 0x000fea0003800000 */
[----:B--2---:R-:W1:Y:S02]  /*4bb0*/  LDG.E.U8 R155, desc[UR36][R10.64+0xa1] ;  /* 0x0000a1240a9b7981 */ /* 0x004e64000c1e1100 */
[----:B-1----:R-:W-:-:S05]  /*4bc0*/  PRMT R3, R155, 0x8880, RZ ;  /* 0x000088809b037816 */ /* 0x002fca00000000ff */
[----:B------:R-:W-:-:S07]  /*4bd0*/  IMAD R12, R3, R154, RZ ;  /* 0x0000009a030c7224 */ /* 0x000fce00078e02ff */
.L_x_197:
[----:B------:R-:W-:Y:S05]  /*4be0*/  BSYNC B1 ;  /* 0x0000000000017941 */ /* 0x000fea0003800000 */
.L_x_196:
[----:B------:R-:W-:Y:S01]  /*4bf0*/  @!P3 IMAD R107, R107, R153, R12 ;  /* 0x000000996b6bb224 */ /* 0x000fe200078e020c */
[----:B------:R-:W-:Y:S04]  /*4c00*/  BSSY B1, `(.L_x_198) ;  /* 0x0000006000017945 */ /* 0x000fe80003800000 */
[----:B------:R0:W-:Y:S01]  /*4c10*/  @!P3 STG.E.U8 desc[UR36][R6.64+0xa1], R107 ;  /* 0x0000a16b0600b986 */ /* 0x0001e2000c101124 */
[----:B------:R-:W-:Y:S05]  /*4c20*/  @P5 BRA `(.L_x_199) ;  /* 0x00000000000c5947 */ /* 0x000fea0003800000 */
[----:B--2---:R-:W1:Y:S02]  /*4c30*/  LDG.E.U8 R155, desc[UR36][R8.64+0xa8] ;  /* 0x0000a824089b7981 */ /* 0x004e64000c1e1100 */
[----:B-1----:R-:W-:-:S05]  /*4c40*/  PRMT R3, R155, 0x8880, RZ ;  /* 0x000088809b037816 */ /* 0x002fca00000000ff */
[----:B------:R-:W-:-:S07]  /*4c50*/  IMAD R12, R3, R154, RZ ;  /* 0x0000009a030c7224 */ /* 0x000fce00078e02ff */
.L_x_199:
[----:B------:R-:W-:Y:S05]  /*4c60*/  BSYNC B1 ;  /* 0x0000000000017941 */ /* 0x000fea0003800000 */
.L_x_198:
[----:B-1----:R-:W-:Y:S01]  /*4c70*/  @!P5 IMAD R3, R108, R153, R12 ;  /* 0x000000996c03d224 */ /* 0x002fe200078e020c */
[----:B------:R-:W-:Y:S04]  /*4c80*/  BSSY B1, `(.L_x_200) ;  /* 0x0000006000017945 */ /* 0x000fe80003800000 */
[----:B------:R1:W-:Y:S01]  /*4c90*/  @!P5 STG.E.U8 desc[UR36][R4.64+0xa8], R3 ;  /* 0x0000a8030400d986 */ /* 0x0003e2000c101124 */
[----:B------:R-:W-:Y:S05]  /*4ca0*/  @P2 BRA `(.L_x_201) ;  /* 0x00000000000c2947 */ /* 0x000fea0003800000 */
[----:B--2---:R-:W1:Y:S02]  /*4cb0*/  LDG.E.U8 R155, desc[UR36][R8.64+0xa9] ;  /* 0x0000a924089b7981 */ /* 0x004e64000c1e1100 */
[----:B-1----:R-:W-:-:S05]  /*4cc0*/  PRMT R3, R155, 0x8880, RZ ;  /* 0x000088809b037816 */ /* 0x002fca00000000ff */
[----:B------:R-:W-:-:S07]  /*4cd0*/  IMAD R12, R3, R154, RZ ;  /* 0x0000009a030c7224 */ /* 0x000fce00078e02ff */
.L_x_201:
[----:B------:R-:W-:Y:S05]  /*4ce0*/  BSYNC B1 ;  /* 0x0000000000017941 */ /* 0x000fea0003800000 */
.L_x_200:
        /* <DEDUP_REMOVED lines=11> */
.L_x_203:
[----:B------:R-:W-:Y:S05]  /*4da0*/  BSYNC B1 ;  /* 0x0000000000017941 */ /* 0x000fea0003800000 */
.L_x_202:
[----:B-1----:R-:W-:Y:S01]  /*4db0*/  @!P4 IMAD R3, R110, R153, R12 ;  /* 0x000000996e03c224 */ /* 0x002fe200078e020c */
[----:B------:R-:W-:Y:S04]  /*4dc0*/  BSSY B1, `(.L_x_204) ;  /* 0x0000006000017945 */ /* 0x000fe80003800000 */
[----:B------:R1:W-:Y:S01]  /*4dd0*/  @!P4 STG.E.U8 desc[UR36][R6.64+0xa8], R3 ;  /* 0x0000a8030600c986 */ /* 0x0003e2000c101124 */
[----:B------:R-:W-:Y:S05]  /*4de0*/  @P3 BRA `(.L_x_205) ;  /* 0x00000000000c3947 */ /* 0x000fea0003800000 */
[----:B--2---:R-:W1:Y:S02]  /*4df0*/  LDG.E.U8 R155, desc[UR36][R10.64+0xa9] ;  /* 0x0000a9240a9b7981 */ /* 0x004e64000c1e1100 */
[----:B-1----:R-:W-:-:S05]  /*4e00*/  PRMT R3, R155, 0x8880, RZ ;  /* 0x000088809b037816 */ /* 0x002fca00000000ff */
[----:B------:R-:W-:-:S07]  /*4e10*/  IMAD R12, R3, R154, RZ ;  /* 0x0000009a030c7224 */ /* 0x000fce00078e02ff */
.L_x_205:
[----:B------:R-:W-:Y:S05]  /*4e20*/  BSYNC B1 ;  /* 0x0000000000017941 */ /* 0x000fea0003800000 */
.L_x_204:
[----:B------:R-:W-:Y:S01]  /*4e30*/  @!P3 IMAD R111, R111, R153, R12 ;  /* 0x000000996f6fb224 */ /* 0x000fe200078e020c */
[----:B------:R-:W-:Y:S04]  /*4e40*/  BSSY B1, `(.L_x_206) ;  /* 0x0000006000017945 */ /* 0x000fe80003800000 */
[----:B------:R0:W-:Y:S01]  /*4e50*/  @!P3 STG.E.U8 desc[UR36][R6.64+0xa9], R111 ;  /* 0x0000a96f0600b986 */ /* 0x0001e2000c101124 */
[----:B------:R-:W-:Y:S05]  /*4e60*/  @P5 BRA `(.L_x_207) ;  /* 0x00000000000c5947 */ /* 0x000fea0003800000 */
[----:B--2---:R-:W1:Y:S02]  /*4e70*/  LDG.E.U8 R155, desc[UR36][R8.64+0xb0] ;  /* 0x0000b024089b7981 */ /* 0x004e64000c1e1100 */
[----:B-1----:R-:W-:-:S05]  /*4e80*/  PRMT R3, R155, 0x8880, RZ ;  /* 0x000088809b037816 */ /* 0x002fca00000000ff */
[----:B------:R-:W-:-:S07]  /*4e90*/  IMAD R12, R3, R154, RZ ;  /* 0x0000009a030c7224 */ /* 0x000fce00078e02ff */
.L_x_207:
[----:B------:R-:W-:Y:S05]  /*4ea0*/  BSYNC B1 ;  /* 0x0000000000017941 */ /* 0x000fea0003800000 */
.L_x_206:
[----:B-1----:R-:W-:Y:S01]  /*4eb0*/  @!P5 IMAD R3, R112, R153, R12 ;  /* 0x000000997003d224 */ /* 0x002fe200078e020c */
[----:B------:R-:W-:Y:S04]  /*4ec0*/  BSSY B1, `(.L_x_208) ;  /* 0x0000006000017945 */ /* 0x000fe80003800000 */
[----:B------:R1:W-:Y:S01]  /*4ed0*/  @!P5 STG.E.U8 desc[UR36][R4.64+0xb0], R3 ;  /* 0x0000b0030400d986 */ /* 0x0003e2000c101124 */
[----:B------:R-:W-:Y:S05]  /*4ee0*/  @P2 BRA `(.L_x_209) ;  /* 0x00000000000c2947 */ /* 0x000fea0003800000 */
[----:B--2---:R-:W1:Y:S02]  /*4ef0*/  LDG.E.U8 R155, desc[UR36][R8.64+0xb1] ;  /* 0x0000b124089b7981 */ /* 0x004e64000c1e1100 */
[----:B-1----:R-:W-:-:S05]  /*4f00*/  PRMT R3, R155, 0x8880, RZ ;  /* 0x000088809b037816 */ /* 0x002fca00000000ff */
[----:B------:R-:W-:-:S07]  /*4f10*/  IMAD R12, R3, R154, RZ ;  /* 0x0000009a030c7224 */ /* 0x000fce00078e02ff */
.L_x_209:
[----:B------:R-:W-:Y:S05]  /*4f20*/  BSYNC B1 ;  /* 0x0000000000017941 */ /* 0x000fea0003800000 */
.L_x_208:
        /* <DEDUP_REMOVED lines=11> */
.L_x_211:
[----:B------:R-:W-:Y:S05]  /*4fe0*/  BSYNC B1 ;  /* 0x0000000000017941 */ /* 0x000fea0003800000 */
.L_x_210:
[----:B-1----:R-:W-:Y:S01]  /*4ff0*/  @!P4 IMAD R3, R114, R153, R12 ;  /* 0x000000997203c224 */ /* 0x002fe200078e020c */
[----:B------:R-:W-:Y:S04]  /*5000*/  BSSY B1, `(.L_x_212) ;  /* 0x0000006000017945 */ /* 0x000fe80003800000 */
[----:B------:R1:W-:Y:S01]  /*5010*/  @!P4 STG.E.U8 desc[UR36][R6.64+0xb0], R3 ;  /* 0x0000b0030600c986 */ /* 0x0003e2000c101124 */
[----:B------:R-:W-:Y:S05]  /*5020*/  @P3 BRA `(.L_x_213) ;  /* 0x00000000000c3947 */ /* 0x000fea0003800000 */
[----:B--2---:R-:W1:Y:S02]  /*5030*/  LDG.E.U8 R155, desc[UR36][R10.64+0xb1] ;  /* 0x0000b1240a9b7981 */ /* 0x004e64000c1e1100 */
[----:B-1----:R-:W-:-:S05]  /*5040*/  PRMT R3, R155, 0x8880, RZ ;  /* 0x000088809b037816 */ /* 0x002fca00000000ff */
[----:B------:R-:W-:-:S07]  /*5050*/  IMAD R12, R3, R154, RZ ;  /* 0x0000009a030c7224 */ /* 0x000fce00078e02ff */
.L_x_213:
[----:B------:R-:W-:Y:S05]  /*5060*/  BSYNC B1 ;  /* 0x0000000000017941 */ /* 0x000fea0003800000 */
.L_x_212:
[----:B------:R-:W-:Y:S01]  /*5070*/  @!P3 IMAD R115, R115, R153, R12 ;  /* 0x000000997373b224 */ /* 0x000fe200078e020c */
[----:B------:R-:W-:Y:S04]  /*5080*/  BSSY B1, `(.L_x_214) ;  /* 0x0000006000017945 */ /* 0x000fe80003800000 */
[----:B------:R0:W-:Y:S01]  /*5090*/  @!P3 STG.E.U8 desc[UR36][R6.64+0xb1], R115 ;  /* 0x0000b1730600b986 */ /* 0x0001e2000c101124 */
[----:B------:R-:W-:Y:S05]  /*50a0*/  @P5 BRA `(.L_x_215) ;  /* 0x00000000000c5947 */ /* 0x000fea0003800000 */
[----:B--2---:R-:W1:Y:S02]  /*50b0*/  LDG.E.U8 R155, desc[UR36][R8.64+0xb8] ;  /* 0x0000b824089b7981 */ /* 0x004e64000c1e1100 */
[----:B-1----:R-:W-:-:S05]  /*50c0*/  PRMT R3, R155, 0x8880, RZ ;  /* 0x000088809b037816 */ /* 0x002fca00000000ff */
[----:B------:R-:W-:-:S07]  /*50d0*/  IMAD R12, R3, R154, RZ ;  /* 0x0000009a030c7224 */ /* 0x000fce00078e02ff */
.L_x_215:
[----:B------:R-:W-:Y:S05]  /*50e0*/  BSYNC B1 ;  /* 0x0000000000017941 */ /* 0x000fea0003800000 */
.L_x_214:
[----:B-1----:R-:W-:Y:S01]  /*50f0*/  @!P5 IMAD R3, R116, R153, R12 ;  /* 0x000000997403d224 */ /* 0x002fe200078e020c */
[----:B------:R-:W-:Y:S04]  /*5100*/  BSSY B1, `(.L_x_216) ;  /* 0x0000006000017945 */ /* 0x000fe80003800000 */
[----:B------:R1:W-:Y:S01]  /*5110*/  @!P5 STG.E.U8 desc[UR36][R4.64+0xb8], R3 ;  /* 0x0000b8030400d986 */ /* 0x0003e2000c101124 */
[----:B------:R-:W-:Y:S05]  /*5120*/  @P2 BRA `(.L_x_217) ;  /* 0x00000000000c2947 */ /* 0x000fea0003800000 */
[----:B--2---:R-:W1:Y:S02]  /*5130*/  LDG.E.U8 R155, desc[UR36][R8.64+0xb9] ;  /* 0x0000b924089b7981 */ /* 0x004e64000c1e1100 */
[----:B-1----:R-:W-:-:S05]  /*5140*/  PRMT R3, R155, 0x8880, RZ ;  /* 0x000088809b037816 */ /* 0x002fca00000000ff */
[----:B------:R-:W-:-:S07]  /*5150*/  IMAD R12, R3, R154, RZ ;  /* 0x0000009a030c7224 */ /* 0x000fce00078e02ff */
.L_x_217:
[----:B------:R-:W-:Y:S05]  /*5160*/  BSYNC B1 ;  /* 0x0000000000017941 */ /* 0x000fea0003800000 */
.L_x_216:
        /* <DEDUP_REMOVED lines=11> */
.L_x_219:
[----:B------:R-:W-:Y:S05]  /*5220*/  BSYNC B1 ;  /* 0x0000000000017941 */ /* 0x000fea0003800000 */
.L_x_218:
[----:B-1----:R-:W-:Y:S01]  /*5230*/  @!P4 IMAD R3, R118, R153, R12 ;  /* 0x000000997603c224 */ /* 0x002fe200078e020c */
[----:B------:R-:W-:Y:S04]  /*5240*/  BSSY B1, `(.L_x_220) ;  /* 0x0000006000017945 */ /* 0x000fe80003800000 */
[----:B------:R1:W-:Y:S01]  /*5250*/  @!P4 STG.E.U8 desc[UR36][R6.64+0xb8], R3 ;  /* 0x0000b8030600c986 */ /* 0x0003e2000c101124 */
[----:B------:R-:W-:Y:S05]  /*5260*/  @P3 BRA `(.L_x_221) ;  /* 0x00000000000c3947 */ /* 0x000fea0003800000 */
[----:B--2---:R-:W1:Y:S02]  /*5270*/  LDG.E.U8 R155, desc[UR36][R10.64+0xb9] ;  /* 0x0000b9240a9b7981 */ /* 0x004e64000c1e1100 */
[----:B-1----:R-:W-:-:S05]  /*5280*/  PRMT R3, R155, 0x8880, RZ ;  /* 0x000088809b037816 */ /* 0x002fca00000000ff */
[----:B------:R-:W-:-:S07]  /*5290*/  IMAD R12, R3, R154, RZ ;  /* 0x0000009a030c7224 */ /* 0x000fce00078e02ff */
.L_x_221:
[----:B------:R-:W-:Y:S05]  /*52a0*/  BSYNC B1 ;  /* 0x0000000000017941 */ /* 0x000fea0003800000 */
.L_x_220:
[----:B------:R-:W-:Y:S01]  /*52b0*/  @!P3 IMAD R119, R119, R153, R12 ;  /* 0x000000997777b224 */ /* 0x000fe200078e020c */
[----:B------:R-:W-:Y:S04]  /*52c0*/  BSSY B1, `(.L_x_222) ;  /* 0x0000006000017945 */ /* 0x000fe80003800000 */
[----:B------:R0:W-:Y:S01]  /*52d0*/  @!P3 STG.E.U8 desc[UR36][R6.64+0xb9], R119 ;  /* 0x0000b9770600b986 */ /* 0x0001e2000c101124 */
[----:B------:R-:W-:Y:S05]  /*52e0*/  @P5 BRA `(.L_x_223) ;  /* 0x00000000000c5947 */ /* 0x000fea0003800000 */
[----:B--2---:R-:W1:Y:S02]  /*52f0*/  LDG.E.U8 R155, desc[UR36][R8.64+0xc0] ;  /* 0x0000c024089b7981 */ /* 0x004e64000c1e1100 */
[----:B-1----:R-:W-:-:S05]  /*5300*/  PRMT R3, R155, 0x8880, RZ ;  /* 0x000088809b037816 */ /* 0x002fca00000000ff */
[----:B------:R-:W-:-:S07]  /*5310*/  IMAD R12, R3, R154, RZ ;  /* 0x0000009a030c7224 */ /* 0x000fce00078e02ff */
.L_x_223:
[----:B------:R-:W-:Y:S05]  /*5320*/  BSYNC B1 ;  /* 0x0000000000017941 */ /* 0x000fea0003800000 */
.L_x_222:
[----:B-1----:R-:W-:Y:S01]  /*5330*/  @!P5 IMAD R3, R120, R153, R12 ;  /* 0x000000997803d224 */ /* 0x002fe200078e020c */
[----:B------:R-:W-:Y:S04]  /*5340*/  BSSY B1, `(.L_x_224) ;  /* 0x0000006000017945 */ /* 0x000fe80003800000 */
[----:B------:R1:W-:Y:S01]  /*5350*/  @!P5 STG.E.U8 desc[UR36][R4.64+0xc0], R3 ;  /* 0x0000c0030400d986 */ /* 0x0003e2000c101124 */
[----:B------:R-:W-:Y:S05]  /*5360*/  @P2 BRA `(.L_x_225) ;  /* 0x00000000000c2947 */ /* 0x000fea0003800000 */
[----:B--2---:R-:W1:Y:S02]  /*5370*/  LDG.E.U8 R155, desc[UR36][R8.64+0xc1] ;  /* 0x0000c124089b7981 */ /* 0x004e64000c1e1100 */
[----:B-1----:R-:W-:-:S05]  /*5380*/  PRMT R3, R155, 0x8880, RZ ;  /* 0x000088809b037816 */ /* 0x002fca00000000ff */
[----:B------:R-:W-:-:S07]  /*5390*/  IMAD R12, R3, R154, RZ ;  /* 0x0000009a030c7224 */ /* 0x000fce00078e02ff */
.L_x_225:
[----:B------:R-:W-:Y:S05]  /*53a0*/  BSYNC B1 ;  /* 0x0000000000017941 */ /* 0x000fea0003800000 */
.L_x_224:
        /* <DEDUP_REMOVED lines=11> */
.L_x_227:
[----:B------:R-:W-:Y:S05]  /*5460*/  BSYNC B1 ;  /* 0x0000000000017941 */ /* 0x000fea0003800000 */
.L_x_226:
[----:B-1----:R-:W-:Y:S01]  /*5470*/  @!P4 IMAD R3, R122, R153, R12 ;  /* 0x000000997a03c224 */ /* 0x002fe200078e020c */
[----:B------:R-:W-:Y:S04]  /*5480*/  BSSY B1, `(.L_x_228) ;  /* 0x0000006000017945 */ /* 0x000fe80003800000 */
[----:B------:R1:W-:Y:S01]  /*5490*/  @!P4 STG.E.U8 desc[UR36][R6.64+0xc0], R3 ;  /* 0x0000c0030600c986 */ /* 0x0003e2000c101124 */
[----:B------:R-:W-:Y:S05]  /*54a0*/  @P3 BRA `(.L_x_229) ;  /* 0x00000000000c3947 */ /* 0x000fea0003800000 */
[----:B--2---:R-:W1:Y:S02]  /*54b0*/  LDG.E.U8 R155, desc[UR36][R10.64+0xc1] ;  /* 0x0000c1240a9b7981 */ /* 0x004e64000c1e1100 */
[----:B-1----:R-:W-:-:S05]  /*54c0*/  PRMT R3, R155, 0x8880, RZ ;  /* 0x000088809b037816 */ /* 0x002fca00000000ff */
[----:B------:R-:W-:-:S07]  /*54d0*/  IMAD R12, R3, R154, RZ ;  /* 0x0000009a030c7224 */ /* 0x000fce00078e02ff */
.L_x_229:
[----:B------:R-:W-:Y:S05]  /*54e0*/  BSYNC B1 ;  /* 0x0000000000017941 */ /* 0x000fea0003800000 */
.L_x_228:
[----:B------:R-:W-:Y:S01]  /*54f0*/  @!P3 IMAD R123, R123, R153, R12 ;  /* 0x000000997b7bb224 */ /* 0x000fe200078e020c */
[----:B------:R-:W-:Y:S04]  /*5500*/  BSSY B1, `(.L_x_230) ;  /* 0x0000006000017945 */ /* 0x000fe80003800000 */
[----:B------:R0:W-:Y:S01]  /*5510*/  @!P3 STG.E.U8 desc[UR36][R6.64+0xc1], R123 ;  /* 0x0000c17b0600b986 */ /* 0x0001e2000c101124 */
[----:B------:R-:W-:Y:S05]  /*5520*/  @P5 BRA `(.L_x_231) ;  /* 0x00000000000c5947 */ /* 0x000fea0003800000 */
[----:B--2---:R-:W1:Y:S02]  /*5530*/  LDG.E.U8 R155, desc[UR36][R8.64+0xc8] ;  /* 0x0000c824089b7981 */ /* 0x004e64000c1e1100 */
[----:B-1----:R-:W-:-:S05]  /*5540*/  PRMT R3, R155, 0x8880, RZ ;  /* 0x000088809b037816 */ /* 0x002fca00000000ff */
[----:B------:R-:W-:-:S07]  /*5550*/  IMAD R12, R3, R154, RZ ;  /* 0x0000009a030c7224 */ /* 0x000fce00078e02ff */
.L_x_231:
[----:B------:R-:W-:Y:S05]  /*5560*/  BSYNC B1 ;  /* 0x0000000000017941 */ /* 0x000fea0003800000 */
.L_x_230:
[----:B-1----:R-:W-:Y:S01]  /*5570*/  @!P5 IMAD R3, R124, R153, R12 ;  /* 0x000000997c03d224 */ /* 0x002fe200078e020c */
[----:B------:R-:W-:Y:S04]  /*5580*/  BSSY B1, `(.L_x_232) ;  /* 0x0000006000017945 */ /* 0x000fe80003800000 */
[----:B------:R1:W-:Y:S01]  /*5590*/  @!P5 STG.E.U8 desc[UR36][R4.64+0xc8], R3 ;  /* 0x0000c8030400d986 */ /* 0x0003e2000c101124 */
[----:B------:R-:W-:Y:S05]  /*55a0*/  @P2 BRA `(.L_x_233) ;  /* 0x00000000000c2947 */ /* 0x000fea0003800000 */
[----:B--2---:R-:W1:Y:S02]  /*55b0*/  LDG.E.U8 R155, desc[UR36][R8.64+0xc9] ;  /* 0x0000c924089b7981 */ /* 0x004e64000c1e1100 */
[----:B-1----:R-:W-:-:S05]  /*55c0*/  PRMT R3, R155, 0x8880, RZ ;  /* 0x000088809b037816 */ /* 0x002fca00000000ff */
[----:B------:R-:W-:-:S07]  /*55d0*/  IMAD R12, R3, R154, RZ ;  /* 0x0000009a030c7224 */ /* 0x000fce00078e02ff */
.L_x_233:
[----:B------:R-:W-:Y:S05]  /*55e0*/  BSYNC B1 ;  /* 0x0000000000017941 */ /* 0x000fea0003800000 */
.L_x_232:
        /* <DEDUP_REMOVED lines=11> */
.L_x_235:
[----:B------:R-:W-:Y:S05]  /*56a0*/  BSYNC B1 ;  /* 0x0000000000017941 */ /* 0x000fea0003800000 */
.L_x_234:
[----:B-1----:R-:W-:Y:S01]  /*56b0*/  @!P4 IMAD R3, R126, R153, R12 ;  /* 0x000000997e03c224 */ /* 0x002fe200078e020c */
[----:B------:R-:W-:Y:S04]  /*56c0*/  BSSY B1, `(.L_x_236) ;  /* 0x0000006000017945 */ /* 0x000fe80003800000 */
[----:B------:R1:W-:Y:S01]  /*56d0*/  @!P4 STG.E.U8 desc[UR36][R6.64+0xc8], R3 ;  /* 0x0000c8030600c986 */ /* 0x0003e2000c101124 */
[----:B------:R-:W-:Y:S05]  /*56e0*/  @P3 BRA `(.L_x_237) ;  /* 0x00000000000c3947 */ /* 0x000fea0003800000 */
[----:B--2---:R-:W1:Y:S02]  /*56f0*/  LDG.E.U8 R155, desc[UR36][R10.64+0xc9] ;  /* 0x0000c9240a9b7981 */ /* 0x004e64000c1e1100 */
[----:B-1----:R-:W-:-:S05]  /*5700*/  PRMT R3, R155, 0x8880, RZ ;  /* 0x000088809b037816 */ /* 0x002fca00000000ff */
[----:B------:R-:W-:-:S07]  /*5710*/  IMAD R12, R3, R154, RZ ;  /* 0x0000009a030c7224 */ /* 0x000fce00078e02ff */
.L_x_237:
[----:B------:R-:W-:Y:S05]  /*5720*/  BSYNC B1 ;  /* 0x0000000000017941 */ /* 0x000fea0003800000 */
.L_x_236:
[----:B------:R-:W-:Y:S01]  /*5730*/  @!P3 IMAD R127, R127, R153, R12 ;  /* 0x000000997f7fb224 */ /* 0x000fe200078e020c */
[----:B------:R-:W-:Y:S04]  /*5740*/  BSSY B1, `(.L_x_238) ;  /* 0x0000006000017945 */ /* 0x000fe80003800000 */
[----:B------:R0:W-:Y:S01]  /*5750*/  @!P3 STG.E.U8 desc[UR36][R6.64+0xc9], R127 ;  /* 0x0000c97f0600b986 */ /* 0x0001e2000c101124 */
[----:B------:R-:W-:Y:S05]  /*5760*/  @P5 BRA `(.L_x_239) ;  /* 0x00000000000c5947 */ /* 0x000fea0003800000 */
[----:B--2---:R-:W1:Y:S02]  /*5770*/  LDG.E.U8 R155, desc[UR36][R8.64+0xd0] ;  /* 0x0000d024089b7981 */ /* 0x004e64000c1e1100 */
[----:B-1----:R-:W-:-:S05]  /*5780*/  PRMT R3, R155, 0x8880, RZ ;  /* 0x000088809b037816 */ /* 0x002fca00000000ff */
[----:B------:R-:W-:-:S07]  /*5790*/  IMAD R12, R3, R154, RZ ;  /* 0x0000009a030c7224 */ /* 0x000fce00078e02ff */
.L_x_239:
[----:B------:R-:W-:Y:S05]  /*57a0*/  BSYNC B1 ;  /* 0x0000000000017941 */ /* 0x000fea0003800000 */
.L_x_238:
[----:B-1----:R-:W-:Y:S01]  /*57b0*/  @!P5 IMAD R3, R128, R153, R12 ;  /* 0x000000998003d224 */ /* 0x002fe200078e020c */
[----:B------:R-:W-:Y:S04]  /*57c0*/  BSSY B1, `(.L_x_240) ;  /* 0x0000006000017945 */ /* 0x000fe80003800000 */
[----:B------:R1:W-:Y:S01]  /*57d0*/  @!P5 STG.E.U8 desc[UR36][R4.64+0xd0], R3 ;  /* 0x0000d0030400d986 */ /* 0x0003e2000c101124 */
[----:B------:R-:W-:Y:S05]  /*57e0*/  @P2 BRA `(.L_x_241) ;  /* 0x00000000000c2947 */ /* 0x000fea0003800000 */
[----:B--2---:R-:W1:Y:S02]  /*57f0*/  LDG.E.U8 R155, desc[UR36][R8.64+0xd1] ;  /* 0x0000d124089b7981 */ /* 0x004e64000c1e1100 */
[----:B-1----:R-:W-:-:S05]  /*5800*/  PRMT R3, R155, 0x8880, RZ ;  /* 0x000088809b037816 */ /* 0x002fca00000000ff */
[----:B------:R-:W-:-:S07]  /*5810*/  IMAD R12, R3, R154, RZ ;  /* 0x0000009a030c7224 */ /* 0x000fce00078e02ff */
.L_x_241:
[----:B------:R-:W-:Y:S05]  /*5820*/  BSYNC B1 ;  /* 0x0000000000017941 */ /* 0x000fea0003800000 */
.L_x_240:
        /* <DEDUP_REMOVED lines=11> */
.L_x_243:
[----:B------:R-:W-:Y:S05]  /*58e0*/  BSYNC B1 ;  /* 0x0000000000017941 */ /* 0x000fea0003800000 */
.L_x_242:
[----:B-1----:R-:W-:Y:S01]  /*58f0*/  @!P4 IMAD R3, R130, R153, R12 ;  /* 0x000000998203c224 */ /* 0x002fe200078e020c */
[----:B------:R-:W-:Y:S04]  /*5900*/  BSSY B1, `(.L_x_244) ;  /* 0x0000006000017945 */ /* 0x000fe80003800000 */
[----:B------:R1:W-:Y:S01]  /*5910*/  @!P4 STG.E.U8 desc[UR36][R6.64+0xd0], R3 ;  /* 0x0000d0030600c986 */ /* 0x0003e2000c101124 */
[----:B------:R-:W-:Y:S05]  /*5920*/  @P3 BRA `(.L_x_245) ;  /* 0x00000000000c3947 */ /* 0x000fea0003800000 */
[----:B--2---:R-:W1:Y:S02]  /*5930*/  LDG.E.U8 R155, desc[UR36][R10.64+0xd1] ;  /* 0x0000d1240a9b7981 */ /* 0x004e64000c1e1100 */
[----:B-1----:R-:W-:-:S05]  /*5940*/  PRMT R3, R155, 0x8880, RZ ;  /* 0x000088809b037816 */ /* 0x002fca00000000ff */
[----:B------:R-:W-:-:S07]  /*5950*/  IMAD R12, R3, R154, RZ ;  /* 0x0000009a030c7224 */ /* 0x000fce00078e02ff */
.L_x_245:
[----:B------:R-:W-:Y:S05]  /*5960*/  BSYNC B1 ;  /* 0x0000000000017941 */ /* 0x000fea0003800000 */
.L_x_244:
[----:B------:R-:W-:Y:S01]  /*5970*/  @!P3 IMAD R131, R131, R153, R12 ;  /* 0x000000998383b224 */ /* 0x000fe200078e020c */
[----:B------:R-:W-:Y:S04]  /*5980*/  BSSY B1, `(.L_x_246) ;  /* 0x0000006000017945 */ /* 0x000fe80003800000 */
[----:B------:R0:W-:Y:S01]  /*5990*/  @!P3 STG.E.U8 desc[UR36][R6.64+0xd1], R131 ;  /* 0x0000d1830600b986 */ /* 0x0001e2000c101124 */
[----:B------:R-:W-:Y:S05]  /*59a0*/  @P5 BRA `(.L_x_247) ;  /* 0x00000000000c5947 */ /* 0x000fea0003800000 */
[----:B--2---:R-:W1:Y:S02]  /*59b0*/  LDG.E.U8 R155, desc[UR36][R8.64+0xd8] ;  /* 0x0000d824089b7981 */ /* 0x004e64000c1e1100 */
[----:B-1----:R-:W-:-:S05]  /*59c0*/  PRMT R3, R155, 0x8880, RZ ;  /* 0x000088809b037816 */ /* 0x002fca00000000ff */
[----:B------:R-:W-:-:S07]  /*59d0*/  IMAD R12, R3, R154, RZ ;  /* 0x0000009a030c7224 */ /* 0x000fce00078e02ff */
.L_x_247:
[----:B------:R-:W-:Y:S05]  /*59e0*/  BSYNC B1 ;  /* 0x0000000000017941 */ /* 0x000fea0003800000 */
.L_x_246:
[----:B-1----:R-:W-:Y:S01]  /*59f0*/  @!P5 IMAD R3, R132, R153, R12 ;  /* 0x000000998403d224 */ /* 0x002fe200078e020c */
[----:B------:R-:W-:Y:S04]  /*5a00*/  BSSY B1, `(.L_x_248) ;  /* 0x0000006000017945 */ /* 0x000fe80003800000 */
[----:B------:R1:W-:Y:S01]  /*5a10*/  @!P5 STG.E.U8 desc[UR36][R4.64+0xd8], R3 ;  /* 0x0000d8030400d986 */ /* 0x0003e2000c101124 */
[----:B------:R-:W-:Y:S05]  /*5a20*/  @P2 BRA `(.L_x_249) ;  /* 0x00000000000c2947 */ /* 0x000fea0003800000 */
[----:B--2---:R-:W1:Y:S02]  /*5a30*/  LDG.E.U8 R155, desc[UR36][R8.64+0xd9] ;  /* 0x0000d924089b7981 */ /* 0x004e64000c1e1100 */
[----:B-1----:R-:W-:-:S05]  /*5a40*/  PRMT R3, R155, 0x8880, RZ ;  /* 0x000088809b037816 */ /* 0x002fca00000000ff */
[----:B------:R-:W-:-:S07]  /*5a50*/  IMAD R12, R3, R154, RZ ;  /* 0x0000009a030c7224 */ /* 0x000fce00078e02ff */
.L_x_249:
[----:B------:R-:W-:Y:S05]  /*5a60*/  BSYNC B1 ;  /* 0x0000000000017941 */ /* 0x000fea0003800000 */
.L_x_248:
        /* <DEDUP_REMOVED lines=11> */
.L_x_251:
[----:B------:R-:W-:Y:S05]  /*5b20*/  BSYNC B1 ;  /* 0x0000000000017941 */ /* 0x000fea0003800000 */
.L_x_250:
[----:B-1----:R-:W-:Y:S01]  /*5b30*/  @!P4 IMAD R3, R134, R153, R12 ;  /* 0x000000998603c224 */ /* 0x002fe200078e020c */
[----:B------:R-:W-:Y:S04]  /*5b40*/  BSSY B1, `(.L_x_252) ;  /* 0x0000006000017945 */ /* 0x000fe80003800000 */
[----:B------:R1:W-:Y:S01]  /*5b50*/  @!P4 STG.E.U8 desc[UR36][R6.64+0xd8], R3 ;  /* 0x0000d8030600c986 */ /* 0x0003e2000c101124 */
[----:B------:R-:W-:Y:S05]  /*5b60*/  @P3 BRA `(.L_x_253) ;  /* 0x00000000000c3947 */ /* 0x000fea0003800000 */
[----:B--2---:R-:W1:Y:S02]  /*5b70*/  LDG.E.U8 R155, desc[UR36][R10.64+0xd9] ;  /* 0x0000d9240a9b7981 */ /* 0x004e64000c1e1100 */
[----:B-1----:R-:W-:-:S05]  /*5b80*/  PRMT R3, R155, 0x8880, RZ ;  /* 0x000088809b037816 */ /* 0x002fca00000000ff */
[----:B------:R-:W-:-:S07]  /*5b90*/  IMAD R12, R3, R154, RZ ;  /* 0x0000009a030c7224 */ /* 0x000fce00078e02ff */
.L_x_253:
[----:B------:R-:W-:Y:S05]  /*5ba0*/  BSYNC B1 ;  /* 0x0000000000017941 */ /* 0x000fea0003800000 */
.L_x_252:
[----:B------:R-:W-:Y:S01]  /*5bb0*/  @!P3 IMAD R135, R135, R153, R12 ;  /* 0x000000998787b224 */ /* 0x000fe200078e020c */
[----:B------:R-:W-:Y:S04]  /*5bc0*/  BSSY B1, `(.L_x_254) ;  /* 0x0000006000017945 */ /* 0x000fe80003800000 */
[----:B------:R0:W-:Y:S01]  /*5bd0*/  @!P3 STG.E.U8 desc[UR36][R6.64+0xd9], R135 ;  /* 0x0000d9870600b986 */ /* 0x0001e2000c101124 */
[----:B------:R-:W-:Y:S05]  /*5be0*/  @P5 BRA `(.L_x_255) ;  /* 0x00000000000c5947 */ /* 0x000fea0003800000 */
[----:B--2---:R-:W1:Y:S02]  /*5bf0*/  LDG.E.U8 R155, desc[UR36][R8.64+0xe0] ;  /* 0x0000e024089b7981 */ /* 0x004e64000c1e1100 */
[----:B-1----:R-:W-:-:S05]  /*5c00*/  PRMT R3, R155, 0x8880, RZ ;  /* 0x000088809b037816 */ /* 0x002fca00000000ff */
[----:B------:R-:W-:-:S07]  /*5c10*/  IMAD R12, R3, R154, RZ ;  /* 0x0000009a030c7224 */ /* 0x000fce00078e02ff */
.L_x_255:
[----:B------:R-:W-:Y:S05]  /*5c20*/  BSYNC B1 ;  /* 0x0000000000017941 */ /* 0x000fea0003800000 */
.L_x_254:
[----:B-1----:R-:W-:Y:S01]  /*5c30*/  @!P5 IMAD R3, R136, R153, R12 ;  /* 0x000000998803d224 */ /* 0x002fe200078e020c */
[----:B------:R-:W-:Y:S04]  /*5c40*/  BSSY B1, `(.L_x_256) ;  /* 0x0000006000017945 */ /* 0x000fe80003800000 */
[----:B------:R1:W-:Y:S01]  /*5c50*/  @!P5 STG.E.U8 desc[UR36][R4.64+0xe0], R3 ;  /* 0x0000e0030400d986 */ /* 0x0003e2000c101124 */
[----:B------:R-:W-:Y:S05]  /*5c60*/  @P2 BRA `(.L_x_257) ;  /* 0x00000000000c2947 */ /* 0x000fea0003800000 */
[----:B--2---:R-:W1:Y:S02]  /*5c70*/  LDG.E.U8 R155, desc[UR36][R8.64+0xe1] ;  /* 0x0000e124089b7981 */ /* 0x004e64000c1e1100 */
[----:B-1----:R-:W-:-:S05]  /*5c80*/  PRMT R3, R155, 0x8880, RZ ;  /* 0x000088809b037816 */ /* 0x002fca00000000ff */
[----:B------:R-:W-:-:S07]  /*5c90*/  IMAD R12, R3, R154, RZ ;  /* 0x0000009a030c7224 */ /* 0x000fce00078e02ff */
.L_x_257:
[----:B------:R-:W-:Y:S05]  /*5ca0*/  BSYNC B1 ;  /* 0x0000000000017941 */ /* 0x000fea0003800000 */
.L_x_256:
        /* <DEDUP_REMOVED lines=11> */
.L_x_259:
[----:B------:R-:W-:Y:S05]  /*5d60*/  BSYNC B1 ;  /* 0x0000000000017941 */ /* 0x000fea0003800000 */
.L_x_258:
[----:B-1----:R-:W-:Y:S01]  /*5d70*/  @!P4 IMAD R3, R138, R153, R12 ;  /* 0x000000998a03c224 */ /* 0x002fe200078e020c */
[----:B------:R-:W-:Y:S04]  /*5d80*/  BSSY B1, `(.L_x_260) ;  /* 0x0000006000017945 */ /* 0x000fe80003800000 */
[----:B------:R1:W-:Y:S01]  /*5d90*/  @!P4 STG.E.U8 desc[UR36][R6.64+0xe0], R3 ;  /* 0x0000e0030600c986 */ /* 0x0003e2000c101124 */
[----:B------:R-:W-:Y:S05]  /*5da0*/  @P3 BRA `(.L_x_261) ;  /* 0x00000000000c3947 */ /* 0x000fea0003800000 */
[----:B--2---:R-:W1:Y:S02]  /*5db0*/  LDG.E.U8 R155, desc[UR36][R10.64+0xe1] ;  /* 0x0000e1240a9b7981 */ /* 0x004e64000c1e1100 */
[----:B-1----:R-:W-:-:S05]  /*5dc0*/  PRMT R3, R155, 0x8880, RZ ;  /* 0x000088809b037816 */ /* 0x002fca00000000ff */
[----:B------:R-:W-:-:S07]  /*5dd0*/  IMAD R12, R3, R154, RZ ;  /* 0x0000009a030c7224 */ /* 0x000fce00078e02ff */
.L_x_261:
[----:B------:R-:W-:Y:S05]  /*5de0*/  BSYNC B1 ;  /* 0x0000000000017941 */ /* 0x000fea0003800000 */
.L_x_260:
[----:B------:R-:W-:Y:S01]  /*5df0*/  @!P3 IMAD R139, R139, R153, R12 ;  /* 0x000000998b8bb224 */ /* 0x000fe200078e020c */
[----:B------:R-:W-:Y:S04]  /*5e00*/  BSSY B1, `(.L_x_262) ;  /* 0x0000006000017945 */ /* 0x000fe80003800000 */
[----:B------:R0:W-:Y:S01]  /*5e10*/  @!P3 STG.E.U8 desc[UR36][R6.64+0xe1], R139 ;  /* 0x0000e18b0600b986 */ /* 0x0001e2000c101124 */
[----:B------:R-:W-:Y:S05]  /*5e20*/  @P5 BRA `(.L_x_263) ;  /* 0x00000000000c5947 */ /* 0x000fea0003800000 */
[----:B--2---:R-:W1:Y:S02]  /*5e30*/  LDG.E.U8 R155, desc[UR36][R8.64+0xe8] ;  /* 0x0000e824089b7981 */ /* 0x004e64000c1e1100 */
[----:B-1----:R-:W-:-:S05]  /*5e40*/  PRMT R3, R155, 0x8880, RZ ;  /* 0x000088809b037816 */ /* 0x002fca00000000ff */
[----:B------:R-:W-:-:S07]  /*5e50*/  IMAD R12, R3, R154, RZ ;  /* 0x0000009a030c7224 */ /* 0x000fce00078e02ff */
.L_x_263:
[----:B------:R-:W-:Y:S05]  /*5e60*/  BSYNC B1 ;  /* 0x0000000000017941 */ /* 0x000fea0003800000 */
.L_x_262:
[----:B-1----:R-:W-:Y:S01]  /*5e70*/  @!P5 IMAD R3, R140, R153, R12 ;  /* 0x000000998c03d224 */ /* 0x002fe200078e020c */
[----:B------:R-:W-:Y:S04]  /*5e80*/  BSSY B1, `(.L_x_264) ;  /* 0x0000006000017945 */ /* 0x000fe80003800000 */
[----:B------:R1:W-:Y:S01]  /*5e90*/  @!P5 STG.E.U8 desc[UR36][R4.64+0xe8], R3 ;  /* 0x0000e8030400d986 */ /* 0x0003e2000c101124 */
[----:B------:R-:W-:Y:S05]  /*5ea0*/  @P2 BRA `(.L_x_265) ;  /* 0x00000000000c2947 */ /* 0x000fea0003800000 */
[----:B--2---:R-:W1:Y:S02]  /*5eb0*/  LDG.E.U8 R155, desc[UR36][R8.64+0xe9] ;  /* 0x0000e924089b7981 */ /* 0x004e64000c1e1100 */
[----:B-1----:R-:W-:-:S05]  /*5ec0*/  PRMT R3, R155, 0x8880, RZ ;  /* 0x000088809b037816 */ /* 0x002fca00000000ff */
[----:B------:R-:W-:-:S07]  /*5ed0*/  IMAD R12, R3, R154, RZ ;  /* 0x0000009a030c7224 */ /* 0x000fce00078e02ff */
.L_x_265:
[----:B------:R-:W-:Y:S05]  /*5ee0*/  BSYNC B1 ;  /* 0x0000000000017941 */ /* 0x000fea0003800000 */
.L_x_264:
        /* <DEDUP_REMOVED lines=11> */
.L_x_267:
[----:B------:R-:W-:Y:S05]  /*5fa0*/  BSYNC B1 ;  /* 0x0000000000017941 */ /* 0x000fea0003800000 */
.L_x_266:
[----:B-1----:R-:W-:Y:S01]  /*5fb0*/  @!P4 IMAD R3, R142, R153, R12 ;  /* 0x000000998e03c224 */ /* 0x002fe200078e020c */
[----:B------:R-:W-:Y:S04]  /*5fc0*/  BSSY B1, `(.L_x_268) ;  /* 0x0000006000017945 */ /* 0x000fe80003800000 */
[----:B------:R1:W-:Y:S01]  /*5fd0*/  @!P4 STG.E.U8 desc[UR36][R6.64+0xe8], R3 ;  /* 0x0000e8030600c986 */ /* 0x0003e2000c101124 */
[----:B------:R-:W-:Y:S05]  /*5fe0*/  @P3 BRA `(.L_x_269) ;  /* 0x00000000000c3947 */ /* 0x000fea0003800000 */
[----:B--2---:R-:W1:Y:S02]  /*5ff0*/  LDG.E.U8 R155, desc[UR36][R10.64+0xe9] ;  /* 0x0000e9240a9b7981 */ /* 0x004e64000c1e1100 */
[----:B-1----:R-:W-:-:S05]  /*6000*/  PRMT R3, R155, 0x8880, RZ ;  /* 0x000088809b037816 */ /* 0x002fca00000000ff */
[----:B------:R-:W-:-:S07]  /*6010*/  IMAD R12, R3, R154, RZ ;  /* 0x0000009a030c7224 */ /* 0x000fce00078e02ff */
.L_x_269:
[----:B------:R-:W-:Y:S05]  /*6020*/  BSYNC B1 ;  /* 0x0000000000017941 */ /* 0x000fea0003800000 */
.L_x_268:
[----:B------:R-:W-:Y:S01]  /*6030*/  @!P3 IMAD R143, R143, R153, R12 ;  /* 0x000000998f8fb224 */ /* 0x000fe200078e020c */
[----:B------:R-:W-:Y:S04]  /*6040*/  BSSY B1, `(.L_x_270) ;  /* 0x0000006000017945 */ /* 0x000fe80003800000 */
[----:B------:R0:W-:Y:S01]  /*6050*/  @!P3 STG.E.U8 desc[UR36][R6.64+0xe9], R143 ;  /* 0x0000e98f0600b986 */ /* 0x0001e2000c101124 */
[----:B------:R-:W-:Y:S05]  /*6060*/  @P5 BRA `(.L_x_271) ;  /* 0x00000000000c5947 */ /* 0x000fea0003800000 */
[----:B--2---:R-:W1:Y:S02]  /*6070*/  LDG.E.U8 R155, desc[UR36][R8.64+0xf0] ;  /* 0x0000f024089b7981 */ /* 0x004e64000c1e1100 */
[----:B-1----:R-:W-:-:S05]  /*6080*/  PRMT R3, R155, 0x8880, RZ ;  /* 0x000088809b037816 */ /* 0x002fca00000000ff */
[----:B------:R-:W-:-:S07]  /*6090*/  IMAD R12, R3, R154, RZ ;  /* 0x0000009a030c7224 */ /* 0x000fce00078e02ff */
.L_x_271:
[----:B------:R-:W-:Y:S05]  /*60a0*/  BSYNC B1 ;  /* 0x0000000000017941 */ /* 0x000fea0003800000 */
.L_x_270:
[----:B-1----:R-:W-:Y:S01]  /*60b0*/  @!P5 IMAD R3, R144, R153, R12 ;  /* 0x000000999003d224 */ /* 0x002fe200078e020c */
[----:B------:R-:W-:Y:S04]  /*60c0*/  BSSY B1, `(.L_x_272) ;  /* 0x0000006000017945 */ /* 0x000fe80003800000 */
[----:B------:R1:W-:Y:S01]  /*60d0*/  @!P5 STG.E.U8 desc[UR36][R4.64+0xf0], R3 ;  /* 0x0000f0030400d986 */ /* 0x0003e2000c101124 */
[----:B------:R-:W-:Y:S05]  /*60e0*/  @P2 BRA `(.L_x_273) ;  /* 0x00000000000c2947 */ /* 0x000fea0003800000 */
[----:B--2---:R-:W1:Y:S02]  /*60f0*/  LDG.E.U8 R155, desc[UR36][R8.64+0xf1] ;  /* 0x0000f124089b7981 */ /* 0x004e64000c1e1100 */
[----:B-1----:R-:W-:-:S05]  /*6100*/  PRMT R3, R155, 0x8880, RZ ;  /* 0x000088809b037816 */ /* 0x002fca00000000ff */
[----:B------:R-:W-:-:S07]  /*6110*/  IMAD R12, R3, R154, RZ ;  /* 0x0000009a030c7224 */ /* 0x000fce00078e02ff */
.L_x_273:
[----:B------:R-:W-:Y:S05]  /*6120*/  BSYNC B1 ;  /* 0x0000000000017941 */ /* 0x000fea0003800000 */
.L_x_272:
[C---:B------:R-:W-:Y:S01]  /*6130*/  ISETP.LT.OR P4, PT, R0.reuse, 0xf1, !P0 ;  /* 0x000000f10000780c */ /* 0x040fe20004781670 */
[----:B------:R-:W-:Y:S01]  /*6140*/  @!P2 IMAD R145, R145, R153, R12 ;  /* 0x000000999191a224 */ /* 0x000fe200078e020c */
[----:B------:R-:W-:Y:S01]  /*6150*/  BSSY B1, `(.L_x_274) ;  /* 0x000000a000017945 */ /* 0x000fe20003800000 */
[C---:B------:R-:W-:Y:S02]  /*6160*/  ISETP.LT.OR P3, PT, R0.reuse, 0xf2, !P0 ;  /* 0x000000f20000780c */ /* 0x040fe40004761670 */
        /* <DEDUP_REMOVED lines=8> */
.L_x_275:
[----:B------:R-:W-:Y:S05]  /*61f0*/  BSYNC B1 ;  /* 0x0000000000017941 */ /* 0x000fea0003800000 */
.L_x_274:
[----:B-1----:R-:W-:Y:S01]  /*6200*/  @!P4 IMAD R3, R146, R153, R12 ;  /* 0x000000999203c224 */ /* 0x002fe200078e020c */
[----:B------:R-:W-:Y:S04]  /*6210*/  BSSY B1, `(.L_x_276) ;  /* 0x0000006000017945 */ /* 0x000fe80003800000 */
[----:B------:R1:W-:Y:S01]  /*6220*/  @!P4 STG.E.U8 desc[UR36][R6.64+0xf0], R3 ;  /* 0x0000f0030600c986 */ /* 0x0003e2000c101124 */
[----:B------:R-:W-:Y:S05]  /*6230*/  @P3 BRA `(.L_x_277) ;  /* 0x00000000000c3947 */ /* 0x000fea0003800000 */
[----:B--2---:R-:W1:Y:S02]  /*6240*/  LDG.E.U8 R155, desc[UR36][R10.64+0xf1] ;  /* 0x0000f1240a9b7981 */ /* 0x004e64000c1e1100 */
[----:B-1----:R-:W-:-:S05]  /*6250*/  PRMT R3, R155, 0x8880, RZ ;  /* 0x000088809b037816 */ /* 0x002fca00000000ff */
[----:B------:R-:W-:-:S07]  /*6260*/  IMAD R12, R3, R154, RZ ;  /* 0x0000009a030c7224 */ /* 0x000fce00078e02ff */
.L_x_277:
[----:B------:R-:W-:Y:S05]  /*6270*/  BSYNC B1 ;  /* 0x0000000000017941 */ /* 0x000fea0003800000 */
.L_x_276:
[----:B------:R-:W-:Y:S01]  /*6280*/  @!P3 IMAD R147, R147, R153, R12 ;  /* 0x000000999393b224 */ /* 0x000fe200078e020c */
[----:B------:R-:W-:Y:S04]  /*6290*/  BSSY B1, `(.L_x_278) ;  /* 0x0000006000017945 */ /* 0x000fe80003800000 */
[----:B------:R0:W-:Y:S01]  /*62a0*/  @!P3 STG.E.U8 desc[UR36][R6.64+0xf1], R147 ;  /* 0x0000f1930600b986 */ /* 0x0001e2000c101124 */
[----:B------:R-:W-:Y:S05]  /*62b0*/  @P2 BRA `(.L_x_279) ;  /* 0x00000000000c2947 */ /* 0x000fea0003800000 */
[----:B--2---:R-:W1:Y:S02]  /*62c0*/  LDG.E.U8 R155, desc[UR36][R8.64+0xf8] ;  /* 0x0000f824089b7981 */ /* 0x004e64000c1e1100 */
[----:B-1----:R-:W-:-:S05]  /*62d0*/  PRMT R3, R155, 0x8880, RZ ;  /* 0x000088809b037816 */ /* 0x002fca00000000ff */
[----:B------:R-:W-:-:S07]  /*62e0*/  IMAD R12, R3, R154, RZ ;  /* 0x0000009a030c7224 */ /* 0x000fce00078e02ff */
.L_x_279:
[----:B------:R-:W-:Y:S05]  /*62f0*/  BSYNC B1 ;  /* 0x0000000000017941 */ /* 0x000fea0003800000 */
.L_x_278:
[----:B-1----:R-:W-:Y:S01]  /*6300*/  @!P2 IMAD R3, R148, R153, R12 ;  /* 0x000000999403a224 */ /* 0x002fe200078e020c */
[----:B------:R-:W-:Y:S04]  /*6310*/  BSSY B1, `(.L_x_280) ;  /* 0x0000006000017945 */ /* 0x000fe80003800000 */
[----:B------:R1:W-:Y:S01]  /*6320*/  @!P2 STG.E.U8 desc[UR36][R4.64+0xf8], R3 ;  /* 0x0000f8030400a986 */ /* 0x0003e2000c101124 */
[----:B------:R-:W-:Y:S05]  /*6330*/  @P1 BRA `(.L_x_281) ;  /* 0x00000000000c1947 */ /* 0x000fea0003800000 */
[----:B--2---:R-:W1:Y:S02]  /*6340*/  LDG.E.U8 R155, desc[UR36][R8.64+0xf9] ;  /* 0x0000f924089b7981 */ /* 0x004e64000c1e1100 */
[----:B-1----:R-:W-:-:S05]  /*6350*/  PRMT R3, R155, 0x8880, RZ ;  /* 0x000088809b037816 */ /* 0x002fca00000000ff */
[----:B------:R-:W-:-:S07]  /*6360*/  IMAD R12, R3, R154, RZ ;  /* 0x0000009a030c7224 */ /* 0x000fce00078e02ff */
.L_x_281:
[----:B------:R-:W-:Y:S05]  /*6370*/  BSYNC B1 ;  /* 0x0000000000017941 */ /* 0x000fea0003800000 */
.L_x_280:
[----:B------:R-:W-:Y:S01]  /*6380*/  @!P1 IMAD R149, R149, R153, R12 ;  /* 0x0000009995959224 */ /* 0x000fe200078e020c */
[----:B------:R-:W-:Y:S04]  /*6390*/  BSSY B1, `(.L_x_282) ;  /* 0x0000006000017945 */ /* 0x000fe80003800000 */
[----:B------:R0:W-:Y:S01]  /*63a0*/  @!P1 STG.E.U8 desc[UR36][R4.64+0xf9], R149 ;  /* 0x0000f99504009986 */ /* 0x0001e2000c101124 */
[----:B------:R-:W-:Y:S05]  /*63b0*/  @P5 BRA `(.L_x_283) ;  /* 0x00000000000c5947 */ /* 0x000fea0003800000 */
[----:B--2---:R-:W1:Y:S02]  /*63c0*/  LDG.E.U8 R155, desc[UR36][R10.64+0xf8] ;  /* 0x0000f8240a9b7981 */ /* 0x004e64000c1e1100 */
[----:B-1----:R-:W-:-:S05]  /*63d0*/  PRMT R3, R155, 0x8880, RZ ;  /* 0x000088809b037816 */ /* 0x002fca00000000ff */
[----:B------:R-:W-:-:S07]  /*63e0*/  IMAD R12, R3, R154, RZ ;  /* 0x0000009a030c7224 */ /* 0x000fce00078e02ff */
.L_x_283:
[----:B------:R-:W-:Y:S05]  /*63f0*/  BSYNC B1 ;  /* 0x0000000000017941 */ /* 0x000fea0003800000 */
.L_x_282:
[----:B-1----:R-:W-:Y:S01]  /*6400*/  @!P5 IMAD R3, R150, R153, R12 ;  /* 0x000000999603d224 */ /* 0x002fe200078e020c */
[----:B------:R-:W-:Y:S01]  /*6410*/  ISETP.LT.OR P0, PT, R0, 0xfa, !P0 ;  /* 0x000000fa0000780c */ /* 0x000fe20004701670 */
[----:B------:R-:W-:Y:S03]  /*6420*/  BSSY B1, `(.L_x_284) ;  /* 0x0000006000017945 */ /* 0x000fe60003800000 */
[----:B------:R1:W-:Y:S09]  /*6430*/  @!P5 STG.E.U8 desc[UR36][R6.64+0xf8], R3 ;  /* 0x0000f8030600d986 */ /* 0x0003f2000c101124 */
[----:B------:R-:W-:Y:S05]  /*6440*/  @P0 BRA `(.L_x_285) ;  /* 0x00000000000c0947 */ /* 0x000fea0003800000 */
[----:B--2---:R-:W1:Y:S02]  /*6450*/  LDG.E.U8 R155, desc[UR36][R10.64+0xf9] ;  /* 0x0000f9240a9b7981 */ /* 0x004e64000c1e1100 */
[----:B-1----:R-:W-:-:S05]  /*6460*/  PRMT R3, R155, 0x8880, RZ ;  /* 0x000088809b037816 */ /* 0x002fca00000000ff */
[----:B------:R-:W-:-:S07]  /*6470*/  IMAD R12, R3, R154, RZ ;  /* 0x0000009a030c7224 */ /* 0x000fce00078e02ff */
.L_x_285:
[----:B------:R-:W-:Y:S05]  /*6480*/  BSYNC B1 ;  /* 0x0000000000017941 */ /* 0x000fea0003800000 */
.L_x_284:
[----:B------:R-:W-:Y:S01]  /*6490*/  IMAD R151, R151, R153, R12 ;  /* 0x0000009997977224 */ /* 0x000fe200078e020c */
[----:B------:R-:W-:Y:S06]  /*64a0*/  @P0 BRA `(.L_x_286) ;  /* 0x0000001800100947 */ /* 0x000fec0003800000 */
[----:B------:R0:W-:Y:S01]  /*64b0*/  STG.E.U8 desc[UR36][R6.64+0xf9], R151 ;  /* 0x0000f99706007986 */ /* 0x0001e2000c101124 */
[----:B------:R-:W-:Y:S05]  /*64c0*/  BRA `(.L_x_286) ;  /* 0x0000001800087947 */ /* 0x000fea0003800000 */
.L_x_29:
[C---:B------:R-:W-:Y:S02]  /*64d0*/  ISETP.GE.AND P1, PT, R160.reuse, 0x1, PT ;  /* 0x00000001a000780c */ /* 0x040fe40003f26270 */
[----:B------:R-:W-:Y:S02]  /*64e0*/  ISETP.GE.AND P0, PT, R160, 0x9, PT ;  /* 0x00000009a000780c */ /* 0x000fe40003f06270 */
[C---:B------:R-:W-:Y:S02]  /*64f0*/  ISETP.LT.OR P4, PT, R0.reuse, 0x1, !P1 ;  /* 0x000000010000780c */ /* 0x040fe40004f81670 */
[C---:B------:R-:W-:Y:S02]  /*6500*/  ISETP.LT.OR P3, PT, R0.reuse, 0x2, !P1 ;  /* 0x000000020000780c */ /* 0x040fe40004f61670 */
[C---:B------:R-:W-:Y:S02]  /*6510*/  ISETP.LT.OR P2, PT, R0.reuse, 0x1, !P0 ;  /* 0x000000010000780c */ /* 0x040fe40004741670 */
[----:B------:R-:W-:-:S07]  /*6520*/  ISETP.LT.OR P5, PT, R0, 0x2, !P0 ;  /* 0x000000020000780c */ /* 0x000fce00047a1670 */
[-C--:B------:R-:W-:Y:S02]  /*6530*/  @!P4 IMAD R3, R24, R153.reuse, RZ ;  /* 0x000000991803c224 */ /* 0x080fe400078e02ff */
[-C--:B------:R-:W-:Y:S02]  /*6540*/  @!P3 IMAD R25, R25, R153.reuse, RZ ;  /* 0x000000991919b224 */ /* 0x080fe400078e02ff */
[-C--:B------:R-:W-:Y:S01]  /*6550*/  @!P2 IMAD R9, R26, R153.reuse, RZ ;  /* 0x000000991a09a224 */ /* 0x080fe200078e02ff */
[----:B------:R0:W-:Y:S01]  /*6560*/  @!P4 STG.E.U8 desc[UR36][R4.64], R3 ;  /* 0x000000030400c986 */ /* 0x0001e2000c101124 */
[C---:B------:R-:W-:Y:S01]  /*6570*/  ISETP.LT.OR P4, PT, R0.reuse, 0x9, !P1 ;  /* 0x000000090000780c */ /* 0x040fe20004f81670 */
[----:B------:R-:W-:Y:S02]  /*6580*/  @!P5 IMAD R27, R27, R153, RZ ;  /* 0x000000991b1bd224 */ /* 0x000fe400078e02ff */
[----:B------:R-:W-:Y:S01]  /*6590*/  @!P3 STG.E.U8 desc[UR36][R4.64+0x1], R25 ;  /* 0x000001190400b986 */ /* 0x000fe2000c101124 */
[----:B------:R-:W-:-:S03]  /*65a0*/  ISETP.LT.OR P3, PT, R0, 0xa, !P1 ;  /* 0x0000000a0000780c */ /* 0x000fc60004f61670 */
[----:B------:R1:W-:Y:S01]  /*65b0*/  @!P2 STG.E.U8 desc[UR36][R6.64], R9 ;  /* 0x000000090600a986 */ /* 0x0003e2000c101124 */
[----:B------:R-:W-:-:S03]  /*65c0*/  ISETP.LT.OR P2, PT, R0, 0x9, !P0 ;  /* 0x000000090000780c */ /* 0x000fc60004741670 */
[----:B------:R-:W-:Y:S01]  /*65d0*/  @!P5 STG.E.U8 desc[UR36][R6.64+0x1], R27 ;  /* 0x0000011b0600d986 */ /* 0x000fe2000c101124 */
[----:B------:R-:W-:Y:S01]  /*65e0*/  ISETP.LT.OR P5, PT, R0, 0xa, !P0 ;  /* 0x0000000a0000780c */ /* 0x000fe200047a1670 */
[----:B------:R-:W-:-:S04]  /*65f0*/  @!P4 IMAD R11, R28, R153, RZ ;  /* 0x000000991c0bc224 */ /* 0x000fc800078e02ff */
[-C--:B------:R-:W-:Y:S01]  /*6600*/  @!P3 IMAD R29, R29, R153.reuse, RZ ;  /* 0x000000991d1db224 */ /* 0x080fe200078e02ff */
[----:B------:R-:W-:Y:S01]  /*6610*/  @!P4 STG.E.U8 desc[UR36][R4.64+0x8], R11 ;  /* 0x0000080b0400c986 */ /* 0x000fe2000c101124 */
[----:B------:R-:W-:Y:S02]  /*6620*/  ISETP.LT.OR P4, PT, R0, 0x11, !P1 ;  /* 0x000000110000780c */ /* 0x000fe40004f81670 */
[-C--:B0-----:R-:W-:Y:S01]  /*6630*/  @!P2 IMAD R3, R30, R153.reuse, RZ ;  /* 0x000000991e03a224 */ /* 0x081fe200078e02ff */
[----:B------:R-:W-:Y:S01]  /*6640*/  @!P3 STG.E.U8 desc[UR36][R4.64+0x9], R29 ;  /* 0x0000091d0400b986 */ /* 0x000fe2000c101124 */
[C---:B------:R-:W-:Y:S02]  /*6650*/  ISETP.LT.OR P3, PT, R0.reuse, 0x12, !P1 ;  /* 0x000000120000780c */ /* 0x040fe40004f61670 */
[----:B------:R-:W-:Y:S01]  /*6660*/  @!P5 IMAD R31, R31, R153, RZ ;  /* 0x000000991f1fd224 */ /* 0x000fe200078e02ff */
[----:B------:R0:W-:Y:S01]  /*6670*/  @!P2 STG.E.U8 desc[UR36][R6.64+0x8], R3 ;  /* 0x000008030600a986 */ /* 0x0001e2000c101124 */
[----:B------:R-:W-:-:S03]  /*6680*/  ISETP.LT.OR P2, PT, R0, 0x11, !P0 ;  /* 0x000000110000780c */ /* 0x000fc60004741670 */
[----:B------:R-:W-:Y:S01]  /*6690*/  @!P5 STG.E.U8 desc[UR36][R6.64+0x9], R31 ;  /* 0x0000091f0600d986 */ /* 0x000fe2000c101124 */
[----:B------:R-:W-:Y:S01]  /*66a0*/  ISETP.LT.OR P5, PT, R0, 0x12, !P0 ;  /* 0x000000120000780c */ /* 0x000fe200047a1670 */
[----:B-1----:R-:W-:-:S04]  /*66b0*/  @!P4 IMAD R9, R32, R153, RZ ;  /* 0x000000992009c224 */ /* 0x002fc800078e02ff */
        /* <DEDUP_REMOVED lines=301> */
[----:B------:R1:W-:Y:S01]  /*7990*/  @!P4 STG.E.U8 desc[UR36][R4.64+0xd8], R11 ;  /* 0x0000d80b0400c986 */ /* 0x0003e2000c101124 */
        /* <DEDUP_REMOVED lines=13> */
[-C--:B-1----:R-:W-:Y:S01]  /*7a70*/  @!P2 IMAD R11, R138, R153.reuse, RZ ;  /* 0x000000998a0ba224 */ /* 0x082fe200078e02ff */
[----:B------:R-:W-:Y:S01]  /*7a80*/  @!P3 STG.E.U8 desc[UR36][R4.64+0xe1], R137 ;  /* 0x0000e1890400b986 */ /* 0x000fe2000c101124 */
[C---:B------:R-:W-:Y:S02]  /*7a90*/  ISETP.LT.OR P3, PT, R0.reuse, 0xea, !P1 ;  /* 0x000000ea0000780c */ /* 0x040fe40004f61670 */
[----:B------:R-:W-:Y:S01]  /*7aa0*/  @!P5 IMAD R139, R139, R153, RZ ;  /* 0x000000998b8bd224 */ /* 0x000fe200078e02ff */
[----:B------:R1:W-:Y:S01]  /*7ab0*/  @!P2 STG.E.U8 desc[UR36][R6.64+0xe0], R11 ;  /* 0x0000e00b0600a986 */ /* 0x0003e2000c101124 */
[----:B------:R-:W-:-:S03]  /*7ac0*/  ISETP.LT.OR P2, PT, R0, 0xe9, !P0 ;  /* 0x000000e90000780c */ /* 0x000fc60004741670 */
[----:B------:R-:W-:Y:S01]  /*7ad0*/  @!P5 STG.E.U8 desc[UR36][R6.64+0xe1], R139 ;  /* 0x0000e18b0600d986 */ /* 0x000fe2000c101124 */
[----:B------:R-:W-:Y:S01]  /*7ae0*/  ISETP.LT.OR P5, PT, R0, 0xea, !P0 ;  /* 0x000000ea0000780c */ /* 0x000fe200047a1670 */
[----:B0-----:R-:W-:-:S04]  /*7af0*/  @!P4 IMAD R3, R140, R153, RZ ;  /* 0x000000998c03c224 */ /* 0x001fc800078e02ff */
[-C--:B------:R-:W-:Y:S01]  /*7b00*/  @!P3 IMAD R141, R141, R153.reuse, RZ ;  /* 0x000000998d8db224 */ /* 0x080fe200078e02ff */
[----:B------:R0:W-:Y:S01]  /*7b10*/  @!P4 STG.E.U8 desc[UR36][R4.64+0xe8], R3 ;  /* 0x0000e8030400c986 */ /* 0x0001e2000c101124 */
[----:B------:R-:W-:Y:S02]  /*7b20*/  ISETP.LT.OR P4, PT, R0, 0xf2, !P1 ;  /* 0x000000f20000780c */ /* 0x000fe40004f81670 */
[-C--:B---3--:R-:W-:Y:S01]  /*7b30*/  @!P2 IMAD R9, R142, R153.reuse, RZ ;  /* 0x000000998e09a224 */ /* 0x088fe200078e02ff */
[----:B------:R-:W-:Y:S01]  /*7b40*/  @!P3 STG.E.U8 desc[UR36][R4.64+0xe9], R141 ;  /* 0x0000e98d0400b986 */ /* 0x000fe2000c101124 */
[C---:B------:R-:W-:Y:S02]  /*7b50*/  ISETP.LT.OR P3, PT, R0.reuse, 0xf1, !P1 ;  /* 0x000000f10000780c */ /* 0x040fe40004f61670 */
[----:B------:R-:W-:Y:S01]  /*7b60*/  @!P5 IMAD R143, R143, R153, RZ ;  /* 0x000000998f8fd224 */ /* 0x000fe200078e02ff */
[----:B------:R-:W-:Y:S01]  /*7b70*/  @!P2 STG.E.U8 desc[UR36][R6.64+0xe8], R9 ;  /* 0x0000e8090600a986 */ /* 0x000fe2000c101124 */
[----:B------:R-:W-:-:S03]  /*7b80*/  ISETP.LT.OR P2, PT, R0, 0xf1, !P0 ;  /* 0x000000f10000780c */ /* 0x000fc60004741670 */
[----:B------:R-:W-:Y:S01]  /*7b90*/  @!P5 STG.E.U8 desc[UR36][R6.64+0xe9], R143 ;  /* 0x0000e98f0600d986 */ /* 0x000fe2000c101124 */
[----:B------:R-:W-:Y:S01]  /*7ba0*/  ISETP.LT.OR P5, PT, R0, 0xf9, !P0 ;  /* 0x000000f90000780c */ /* 0x000fe200047a1670 */
[----:B------:R-:W-:-:S04]  /*7bb0*/  @!P4 IMAD R145, R145, R153, RZ ;  /* 0x000000999191c224 */ /* 0x000fc800078e02ff */
[-C--:B-1----:R-:W-:Y:S01]  /*7bc0*/  @!P3 IMAD R11, R144, R153.reuse, RZ ;  /* 0x00000099900bb224 */ /* 0x082fe200078e02ff */
[----:B------:R-:W-:Y:S01]  /*7bd0*/  @!P4 STG.E.U8 desc[UR36][R4.64+0xf1], R145 ;  /* 0x0000f1910400c986 */ /* 0x000fe2000c101124 */
[C---:B------:R-:W-:Y:S02]  /*7be0*/  ISETP.LT.OR P4, PT, R0.reuse, 0xf2, !P0 ;  /* 0x000000f20000780c */ /* 0x040fe40004781670 */
[C---:B------:R-:W-:Y:S01]  /*7bf0*/  ISETP.LT.OR P0, PT, R0.reuse, 0xfa, !P0 ;  /* 0x000000fa0000780c */ /* 0x040fe20004701670 */
[----:B------:R1:W-:Y:S01]  /*7c00*/  @!P3 STG.E.U8 desc[UR36][R4.64+0xf0], R11 ;  /* 0x0000f00b0400b986 */ /* 0x0003e2000c101124 */
[----:B------:R-:W-:Y:S01]  /*7c10*/  ISETP.LT.OR P3, PT, R0, 0xf9, !P1 ;  /* 0x000000f90000780c */ /* 0x000fe20004f61670 */
[----:B0-----:R-:W-:Y:S01]  /*7c20*/  @!P2 IMAD R3, R146, R153, RZ ;  /* 0x000000999203a224 */ /* 0x001fe200078e02ff */
[----:B------:R-:W-:-:S04]  /*7c30*/  ISETP.LT.OR P1, PT, R0, 0xfa, !P1 ;  /* 0x000000fa0000780c */ /* 0x000fc80004f21670 */
[----:B------:R0:W-:Y:S03]  /*7c40*/  @!P2 STG.E.U8 desc[UR36][R6.64+0xf0], R3 ;  /* 0x0000f0030600a986 */ /* 0x0001e6000c101124 */
[-C--:B------:R-:W-:Y:S02]  /*7c50*/  @!P4 IMAD R147, R147, R153.reuse, RZ ;  /* 0x000000999393c224 */ /* 0x080fe400078e02ff */
[-C--:B-1----:R-:W-:Y:S02]  /*7c60*/  @!P5 IMAD R11, R150, R153.reuse, RZ ;  /* 0x00000099960bd224 */ /* 0x082fe400078e02ff */
[-C--:B------:R-:W-:Y:S01]  /*7c70*/  @!P3 IMAD R9, R148, R153.reuse, RZ ;  /* 0x000000999409b224 */ /* 0x080fe200078e02ff */
[----:B------:R0:W-:Y:S01]  /*7c80*/  @!P4 STG.E.U8 desc[UR36][R6.64+0xf1], R147 ;  /* 0x0000f1930600c986 */ /* 0x0001e2000c101124 */
[-C--:B------:R-:W-:Y:S02]  /*7c90*/  @!P1 IMAD R149, R149, R153.reuse, RZ ;  /* 0x0000009995959224 */ /* 0x080fe400078e02ff */
[----:B------:R-:W-:Y:S01]  /*7ca0*/  @!P0 IMAD R151, R151, R153, RZ ;  /* 0x0000009997978224 */ /* 0x000fe200078e02ff */
[----:B------:R0:W-:Y:S04]  /*7cb0*/  @!P3 STG.E.U8 desc[UR36][R4.64+0xf8], R9 ;  /* 0x0000f8090400b986 */ /* 0x0001e8000c101124 */
[----:B------:R0:W-:Y:S04]  /*7cc0*/  @!P1 STG.E.U8 desc[UR36][R4.64+0xf9], R149 ;  /* 0x0000f99504009986 */ /* 0x0001e8000c101124 */
[----:B------:R0:W-:Y:S04]  /*7cd0*/  @!P5 STG.E.U8 desc[UR36][R6.64+0xf8], R11 ;  /* 0x0000f80b0600d986 */ /* 0x0001e8000c101124 */
[----:B------:R0:W-:Y:S02]  /*7ce0*/  @!P0 STG.E.U8 desc[UR36][R6.64+0xf9], R151 ;  /* 0x0000f99706008986 */ /* 0x0001e4000c101124 */
.L_x_286:
[----:B------:R-:W-:Y:S05]  /*7cf0*/  BSYNC B0 ;  /* 0x0000000000007941 */ /* 0x000fea0003800000 */
.L_x_28:
[----:B------:R-:W-:Y:S01]  /*7d00*/  ULDC UR4, c[0x0][0xc] ;  /* 0x0000030000047ab9 */ /* 0x000fe20000000800 */
[----:B------:R-:W-:Y:S01]  /*7d10*/  ULDC UR5, c[0x0][0x10] ;  /* 0x0000040000057ab9 */ /* 0x000fe20000000800 */
[----:B01----:R-:W0:Y:S01]  /*7d20*/  LDC R3, c[0x0][0x14] ;  /* 0x00000500ff037b82 */ /* 0x003e220000000800 */
[----:B------:R-:W-:Y:S01]  /*7d30*/  UIMAD.WIDE.U32 UR4, UR4, UR5, URZ ;  /* 0x00000005040472a5 */ /* 0x000fe2000f8e003f */
[----:B------:R-:W-:Y:S01]  /*7d40*/  PRMT R0, RZ, 0x7610, R0 ;  /* 0x00007610ff007816 */ /* 0x000fe20000000000 */
[----:B------:R-:W-:Y:S02]  /*7d50*/  IMAD.MOV.U32 R23, RZ, RZ, -0x1 ;  /* 0xffffffffff177424 */ /* 0x000fe400078e00ff */
[----:B------:R-:W-:Y:S02]  /*7d60*/  IMAD.MOV.U32 R22, RZ, RZ, -0x1 ;  /* 0xffffffffff167424 */ /* 0x000fe400078e00ff */
[----:B0-----:R-:W-:-:S04]  /*7d70*/  IMAD.WIDE.U32 R16, R3, UR4, R16 ;  /* 0x0000000403107c25 */ /* 0x001fc8000f8e0010 */
[----:B------:R-:W-:Y:S01]  /*7d80*/  IMAD R3, R3, UR5, RZ ;  /* 0x0000000503037c24 */ /* 0x000fe2000f8e02ff */
[----:B------:R-:W-:Y:S02]  /*7d90*/  ULDC.64 UR4, c[0x0][0x650] ;  /* 0x0001940000047ab9 */ /* 0x000fe40000000a00 */
[----:B------:R-:W-:Y:S01]  /*7da0*/  ISETP.GE.U32.AND P0, PT, R16, UR4, PT ;  /* 0x0000000410007c0c */ /* 0x000fe2000bf06070 */
[----:B------:R-:W-:-:S05]  /*7db0*/  IMAD.IADD R17, R17, 0x1, R3 ;  /* 0x0000000111117824 */ /* 0x000fca00078e0203 */
[----:B------:R-:W-:-:S13]  /*7dc0*/  ISETP.GE.U32.AND.EX P0, PT, R17, UR5, PT, P0 ;  /* 0x0000000511007c0c */ /* 0x000fda000bf06100 */
[----:B------:R-:W-:Y:S05]  /*7dd0*/  @P0 BRA `(.L_x_287) ;  /* 0x0000000400640947 */ /* 0x000fea0003800000 */
[----:B------:R-:W0:Y:S01]  /*7de0*/  S2R R12, SR_CTAID.X ;  /* 0x00000000000c7919 */ /* 0x000e220000002500 */
[----:B------:R-:W1:Y:S01]  /*7df0*/  LDC.64 R10, c[0x0][0x628] ;  /* 0x00018a00ff0a7b82 */ /* 0x000e620000000a00 */
[----:B------:R-:W-:Y:S01]  /*7e00*/  ULDC UR4, c[0x0][0x150] ;  /* 0x0000540000047ab9 */ /* 0x000fe20000000800 */
[----:B------:R-:W-:Y:S01]  /*7e10*/  IMAD.MOV.U32 R8, RZ, RZ, R16 ;  /* 0x000000ffff087224 */ /* 0x000fe200078e0010 */
[----:B------:R-:W0:Y:S01]  /*7e20*/  S2R R23, SR_CTAID.Y ;  /* 0x0000000000177919 */ /* 0x000e220000002600 */
[----:B------:R-:W-:-:S04]  /*7e30*/  IMAD.MOV.U32 R9, RZ, RZ, R17 ;  /* 0x000000ffff097224 */ /* 0x000fc800078e0011 */
[----:B------:R-:W2:Y:S08]  /*7e40*/  LDC R21, c[0x0][0x144] ;  /* 0x00005100ff157b82 */ /* 0x000eb00000000800 */
[----:B------:R-:W2:Y:S08]  /*7e50*/  LDC R0, c[0x0][0x630] ;  /* 0x00018c00ff007b82 */ /* 0x000eb00000000800 */
[----:B------:R-:W2:Y:S01]  /*7e60*/  LDC.64 R14, c[0x0][0x620] ;  /* 0x00018800ff0e7b82 */ /* 0x000ea20000000a00 */
[----:B-1----:R-:W-:-:S04]  /*7e70*/  ISETP.NE.U32.AND P0, PT, R10, RZ, PT ;  /* 0x000000ff0a00720c */ /* 0x002fc80003f05070 */
[----:B------:R-:W-:Y:S02]  /*7e80*/  ISETP.NE.AND.EX P0, PT, R11, RZ, PT, P0 ;  /* 0x000000ff0b00720c */ /* 0x000fe40003f05300 */
[----:B0-----:R-:W-:-:S05]  /*7e90*/  I2FP.F32.U32 R3, R12 ;  /* 0x0000000c00037245 */ /* 0x001fca0000201000 */
[----:B------:R-:W-:-:S04]  /*7ea0*/  FMUL R3, R3, UR4 ;  /* 0x0000000403037c20 */ /* 0x000fc80008400000 */
[----:B------:R0:W1:Y:S02]  /*7eb0*/  F2I.U32.TRUNC.NTZ R20, R3 ;  /* 0x0000000300147305 */ /* 0x000064000020f000 */
[----:B------:R-:W-:Y:S05]  /*7ec0*/  @!P0 BRA `(.L_x_288) ;  /* 0x0000000000288947 */ /* 0x000fea0003800000 */
[----:B0-----:R-:W0:Y:S02]  /*7ed0*/  LDC R3, c[0x0][0x634] ;  /* 0x00018d00ff037b82 */ /* 0x001e240000000800 */
[----:B0-----:R-:W-:-:S05]  /*7ee0*/  IADD3 R3, P0, R16, R3, RZ ;  /* 0x0000000310037210 */ /* 0x001fca0007f1e0ff */
[----:B------:R-:W-:-:S04]  /*7ef0*/  IMAD.X R13, RZ, RZ, R17, P0 ;  /* 0x000000ffff0d7224 */ /* 0x000fc800000e0611 */
[----:B---3--:R-:W-:-:S04]  /*7f00*/  IMAD.WIDE.U32 R4, R13, R10, RZ ;  /* 0x0000000a0d047225 */ /* 0x008fc800078e00ff */
[----:B----4-:R-:W-:-:S04]  /*7f10*/  IMAD.WIDE.U32 R6, P0, R3, R11, R4 ;  /* 0x0000000b03067225 */ /* 0x010fc80007800004 */
[----:B------:R-:W-:-:S04]  /*7f20*/  IMAD.WIDE.U32 R4, R3, R10, RZ ;  /* 0x0000000a03047225 */ /* 0x000fc800078e00ff */
[----:B------:R-:W-:Y:S01]  /*7f30*/  IMAD.X R9, RZ, RZ, RZ, P0 ;  /* 0x000000ffff097224 */ /* 0x000fe200000e06ff */
[----:B------:R-:W-:Y:S01]  /*7f40*/  IADD3 RZ, P0, R5, R6, RZ ;  /* 0x0000000605ff7210 */ /* 0x000fe20007f1e0ff */
[----:B------:R-:W-:-:S04]  /*7f50*/  IMAD.MOV.U32 R8, RZ, RZ, R7 ;  /* 0x000000ffff087224 */ /* 0x000fc800078e0007 */
[----:B------:R-:W-:-:S08]  /*7f60*/  IMAD.WIDE.U32.X R8, R13, R11, R8, P0 ;  /* 0x0000000b0d087225 */ /* 0x000fd000000e0408 */
.L_x_288:
[----:B----4-:R-:W4:Y:S01]  /*7f70*/  LDC.64 R26, c[0x0][0x640] ;  /* 0x00019000ff1a7b82 */ /* 0x010f220000000a00 */
[-CC-:B--2---:R-:W-:Y:S01]  /*7f80*/  SHF.R.U64 R22, R8, R0.reuse, R9.reuse ;  /* 0x0000000008167219 */ /* 0x184fe20000001209 */
[----:B-1----:R-:W-:Y:S01]  /*7f90*/  IMAD.MOV R20, RZ, RZ, -R20 ;  /* 0x000000ffff147224 */ /* 0x002fe200078e0a14 */
[----:B------:R-:W-:Y:S01]  /*7fa0*/  SHF.R.U32.HI R0, RZ, R0, R9 ;  /* 0x00000000ff007219 */ /* 0x000fe20000011609 */
[----:B------:R-:W-:Y:S01]  /*7fb0*/  ULDC UR4, c[0x0][0x154] ;  /* 0x0000550000047ab9 */ /* 0x000fe20000000800 */
[----:B0-----:R-:W-:Y:S01]  /*7fc0*/  IADD3 R3, P0, RZ, -R22, RZ ;  /* 0x80000016ff037210 */ /* 0x001fe20007f1e0ff */
[----:B------:R-:W-:Y:S02]  /*7fd0*/  IMAD R21, R21, R20, R12 ;  /* 0x0000001415157224 */ /* 0x000fe400078e020c */
[----:B------:R-:W0:Y:S01]  /*7fe0*/  LDC R6, c[0x0][0x618] ;  /* 0x00018600ff067b82 */ /* 0x000e220000000800 */
[----:B------:R-:W-:Y:S02]  /*7ff0*/  IMAD.MOV.U32 R7, RZ, RZ, 0x1 ;  /* 0x00000001ff077424 */ /* 0x000fe400078e00ff */
[----:B---3--:R-:W-:-:S04]  /*8000*/  IMAD.X R5, RZ, RZ, ~R0, P0 ;  /* 0x000000ffff057224 */ /* 0x008fc800000e0e00 */
[-C--:B------:R-:W-:Y:S01]  /*8010*/  IMAD R0, R5, R14.reuse, RZ ;  /* 0x0000000e05007224 */ /* 0x080fe200078e02ff */
[----:B------:R-:W1:Y:S01]  /*8020*/  LDC R8, c[0x0][0x608] ;  /* 0x00018200ff087b82 */ /* 0x000e620000000800 */
[----:B------:R-:W-:-:S04]  /*8030*/  IMAD.WIDE.U32 R4, R3, R14, R16 ;  /* 0x0000000e03047225 */ /* 0x000fc800078e0010 */
[----:B------:R-:W-:Y:S01]  /*8040*/  IMAD R3, R3, R15, R0 ;  /* 0x0000000f03037224 */ /* 0x000fe200078e0200 */
[----:B------:R-:W-:Y:S02]  /*8050*/  I2FP.F32.U32 R0, R23 ;  /* 0x0000001700007245 */ /* 0x000fe40000201000 */
[----:B------:R-:W2:Y:S01]  /*8060*/  LDC R24, c[0x0][0x658] ;  /* 0x00019600ff187b82 */ /* 0x000ea20000000800 */
[----:B------:R-:W-:Y:S01]  /*8070*/  IMAD.IADD R3, R5, 0x1, R3 ;  /* 0x0000000105037824 */ /* 0x000fe200078e0203 */
[----:B----4-:R-:W-:Y:S01]  /*8080*/  ISETP.NE.U32.AND P0, PT, R26, RZ, PT ;  /* 0x000000ff1a00720c */ /* 0x010fe20003f05070 */
[----:B------:R-:W-:Y:S01]  /*8090*/  FMUL R0, R0, UR4 ;  /* 0x0000000400007c20 */ /* 0x000fe20008400000 */
[----:B------:R-:W-:Y:S02]  /*80a0*/  IMAD.MOV.U32 R5, RZ, RZ, -0x1 ;  /* 0xffffffffff057424 */ /* 0x000fe400078e00ff */
[----:B------:R-:W-:Y:S01]  /*80b0*/  ISETP.NE.AND.EX P0, PT, R27, RZ, PT, P0 ;  /* 0x000000ff1b00720c */ /* 0x000fe20003f05300 */
[----:B------:R3:W4:Y:S01]  /*80c0*/  F2I.U32.TRUNC.NTZ R13, R0 ;  /* 0x00000000000d7305 */ /* 0x000722000020f000 */
[----:B------:R-:W3:Y:S01]  /*80d0*/  LDC R20, c[0x0][0x148] ;  /* 0x00005200ff147b82 */ /* 0x000ee20000000800 */
[----:B0-----:R-:W-:-:S02]  /*80e0*/  SHF.R.U64 R12, R4, R6, R3 ;  /* 0x00000006040c7219 */ /* 0x001fc40000001203 */
[----:B------:R-:W-:-:S05]  /*80f0*/  SHF.R.U32.HI R3, RZ, R6, R3 ;  /* 0x00000006ff037219 */ /* 0x000fca0000011603 */
[----:B------:R-:W0:Y:S01]  /*8100*/  LDC R15, c[0x0][0x600] ;  /* 0x00018000ff0f7b82 */ /* 0x000e220000000800 */
[-CC-:B-1----:R-:W-:Y:S02]  /*8110*/  SHF.R.U64 R10, R12, R8.reuse, R3.reuse ;  /* 0x000000080c0a7219 */ /* 0x182fe40000001203 */
[----:B------:R-:W-:-:S05]  /*8120*/  SHF.R.U32.HI R3, RZ, R8, R3 ;  /* 0x00000008ff037219 */ /* 0x000fca0000011603 */
[----:B------:R-:W1:Y:S01]  /*8130*/  LDC R28, c[0x0][0x648] ;  /* 0x00019200ff1c7b82 */ /* 0x000e620000000800 */
[-C--:B--2---:R-:W-:Y:S02]  /*8140*/  SHF.L.U32 R4, R5, R24.reuse, RZ ;  /* 0x0000001805047219 */ /* 0x084fe400000006ff */
[--C-:B------:R-:W-:Y:S02]  /*8150*/  SHF.R.U64 R14, R10, R24, R3.reuse ;  /* 0x000000180a0e7219 */ /* 0x100fe40000001203 */
[----:B------:R-:W-:Y:S02]  /*8160*/  LOP3.LUT R25, RZ, R4, RZ, 0x33, !PT ;  /* 0x00000004ff197212 */ /* 0x000fe400078e33ff */
[-C--:B------:R-:W-:Y:S01]  /*8170*/  SHF.R.U32.HI R5, RZ, R24.reuse, R3 ;  /* 0x00000018ff057219 */ /* 0x080fe20000011603 */
[----:B------:R-:W2:Y:S01]  /*8180*/  LDC R29, c[0x0][0x638] ;  /* 0x00018e00ff1d7b82 */ /* 0x000ea20000000800 */
[----:B------:R-:W-:Y:S01]  /*8190*/  SHF.L.U32 R152, R7, R24, RZ ;  /* 0x0000001807987219 */ /* 0x000fe200000006ff */
[----:B------:R-:W-:-:S06]  /*81a0*/  IMAD.MOV.U32 R4, RZ, RZ, R14 ;  /* 0x000000ffff047224 */ /* 0x000fcc00078e000e */
[----:B------:R-:W0:Y:S01]  /*81b0*/  LDC R30, c[0x0][0x610] ;  /* 0x00018400ff1e7b82 */ /* 0x000e220000000800 */
[----:B----4-:R-:W-:Y:S05]  /*81c0*/  @!P0 BRA `(.L_x_289) ;  /* 0x0000000000288947 */ /* 0x010fea0003800000 */
[----:B------:R-:W4:Y:S02]  /*81d0*/  LDC R3, c[0x0][0x64c] ;  /* 0x00019300ff037b82 */ /* 0x000f240000000800 */
[----:B----4-:R-:W-:-:S05]  /*81e0*/  IADD3 R3, P0, R14, R3, RZ ;  /* 0x000000030e037210 */ /* 0x010fca0007f1e0ff */
        /* <DEDUP_REMOVED lines=8> */
.L_x_289:
[----:B------:R-:W-:Y:S01]  /*8270*/  ISETP.NE.AND P0, PT, R2, 0x1, PT ;  /* 0x000000010200780c */ /* 0x000fe20003f05270 */
[----:B0-----:R-:W-:Y:S01]  /*8280*/  VIADD R7, R15, 0xffffffff ;  /* 0xffffffff0f077836 */ /* 0x001fe20000000000 */
[----:B-1-3--:R-:W-:Y:S01]  /*8290*/  SHF.R.U64 R0, R4, R28, R5 ;  /* 0x0000001c04007219 */ /* 0x00afe20000001205 */
[----:B------:R-:W-:Y:S01]  /*82a0*/  IMAD.MOV R13, RZ, RZ, -R13 ;  /* 0x000000ffff0d7224 */ /* 0x000fe200078e0a0d */
[----:B------:R-:W-:Y:S01]  /*82b0*/  LOP3.LUT R5, R10, R25, RZ, 0xc0, !PT ;  /* 0x000000190a057212 */ /* 0x000fe200078ec0ff */
[----:B------:R-:W-:Y:S02]  /*82c0*/  IMAD.MOV.U32 R4, RZ, RZ, 0x1 ;  /* 0x00000001ff047424 */ /* 0x000fe400078e00ff */
[----:B------:R-:W-:Y:S02]  /*82d0*/  IMAD.MOV R3, RZ, RZ, -R0 ;  /* 0x000000ffff037224 */ /* 0x000fe400078e0a00 */
[----:B------:R-:W-:Y:S01]  /*82e0*/  IMAD R152, R152, R0, R5 ;  /* 0x0000000098987224 */ /* 0x000fe200078e0205 */
[----:B------:R-:W-:Y:S01]  /*82f0*/  LOP3.LUT R5, R12, R7, RZ, 0xc0, !PT ;  /* 0x000000070c057212 */ /* 0x000fe200078ec0ff */
[----:B--2---:R-:W-:-:S02]  /*8300*/  IMAD R0, R3, R29, R14 ;  /* 0x0000001d03007224 */ /* 0x004fc400078e020e */
[----:B------:R-:W-:Y:S02]  /*8310*/  @P0 IMAD R21, R20, R13, R23 ;  /* 0x0000000d14150224 */ /* 0x000fe400078e0217 */
[----:B------:R-:W-:Y:S01]  /*8320*/  IMAD R3, R0, R15, R5 ;  /* 0x0000000f00037224 */ /* 0x000fe200078e0205 */
[----:B------:R-:W-:Y:S01]  /*8330*/  PRMT R0, R4, 0x7610, R0 ;  /* 0x0000761004007816 */ /* 0x000fe20000000000 */
[----:B------:R-:W-:-:S05]  /*8340*/  IMAD R152, R152, R30, R21 ;  /* 0x0000001e98987224 */ /* 0x000fca00078e0215 */
[----:B------:R-:W-:Y:S02]  /*8350*/  SEL R23, R3, R152, !P0 ;  /* 0x0000009803177207 */ /* 0x000fe40004000000 */
[----:B------:R-:W-:-:S07]  /*8360*/  SEL R152, R152, R3, !P0 ;  /* 0x0000000398987207 */ /* 0x000fce0004000000 */
.L_x_287:
[----:B------:R-:W-:-:S13]  /*8370*/  LOP3.LUT P0, RZ, R0, 0xff, RZ, 0xc0, !PT ;  /* 0x000000ff00ff7812 */ /* 0x000fda000780c0ff */
[----:B------:R-:W-:Y:S05]  /*8380*/  @P0 BRA `(.L_x_290) ;  /* 0xffffff8800e00947 */ /* 0x000fea000383ffff */
[----:B------:R-:W-:Y:S05]  /*8390*/  EXIT ;  /* 0x000000000000794d */ /* 0x000fea0003800000 */
.L_x_3:
[----:B0-----:R-:W-:Y:S01]  /*83a0*/  ULDC.64 UR4, c[0x0][0x650] ;  /* 0x0001940000047ab9 */ /* 0x001fe20000000a00 */
        /* <DEDUP_REMOVED lines=25> */
.L_x_292:
[--C-:B------:R-:W-:Y:S01]  /*8540*/  SHF.R.U64 R12, R10, R14, R11.reuse ;  /* 0x0000000e0a0c7219 */ /* 0x100fe2000000120b */
[----:B------:R-:W0:Y:S01]  /*8550*/  LDC R22, c[0x0][0x618] ;  /* 0x00018600ff167b82 */ /* 0x000e220000000800 */
[----:B------:R-:W-:Y:S01]  /*8560*/  I2FP.F32.U32 R6, R4 ;  /* 0x0000000400067245 */ /* 0x000fe20000201000 */
[----:B------:R-:W-:Y:S01]  /*8570*/  ULDC UR4, c[0x0][0x150] ;  /* 0x0000540000047ab9 */ /* 0x000fe20000000800 */
[----:B------:R-:W-:Y:S02]  /*8580*/  SHF.R.U32.HI R5, RZ, R14, R11 ;  /* 0x0000000eff057219 */ /* 0x000fe4000001160b */
[----:B------:R-:W-:Y:S01]  /*8590*/  IADD3 R9, P0, RZ, -R12, RZ ;  /* 0x8000000cff097210 */ /* 0x000fe20007f1e0ff */
[----:B------:R-:W-:Y:S01]  /*85a0*/  FMUL R11, R6, UR4 ;  /* 0x00000004060b7c20 */ /* 0x000fe20008400000 */
[----:B------:R-:W-:Y:S01]  /*85b0*/  ULDC UR4, c[0x0][0x154] ;  /* 0x0000550000047ab9 */ /* 0x000fe20000000800 */
[----:B------:R-:W1:Y:S02]  /*85c0*/  LDC.64 R24, c[0x0][0x640] ;  /* 0x00019000ff187b82 */ /* 0x000e640000000a00 */
[----:B------:R-:W-:-:S02]  /*85d0*/  IMAD.X R5, RZ, RZ, ~R5, P0 ;  /* 0x000000ffff057224 */ /* 0x000fc400000e0e05 */
[----:B------:R-:W2:Y:S01]  /*85e0*/  F2I.U32.TRUNC.NTZ R11, R11 ;  /* 0x0000000b000b7305 */ /* 0x000ea2000020f000 */
[----:B------:R-:W-:-:S03]  /*85f0*/  IMAD.WIDE.U32 R6, R9, R20, R16 ;  /* 0x0000001409067225 */ /* 0x000fc600078e0010 */
[----:B------:R-:W3:Y:S01]  /*8600*/  LDC R13, c[0x0][0x144] ;  /* 0x00005100ff0d7b82 */ /* 0x000ee20000000800 */
[----:B------:R-:W-:-:S04]  /*8610*/  IMAD R8, R5, R20, RZ ;  /* 0x0000001405087224 */ /* 0x000fc800078e02ff */
[----:B------:R-:W-:Y:S02]  /*8620*/  IMAD R5, R9, R21, R8 ;  /* 0x0000001509057224 */ /* 0x000fe400078e0208 */
[----:B------:R-:W-:Y:S01]  /*8630*/  IMAD.MOV.U32 R8, RZ, RZ, -0x1 ;  /* 0xffffffffff087424 */ /* 0x000fe200078e00ff */
[----:B------:R-:W4:Y:S01]  /*8640*/  LDC R14, c[0x0][0x608] ;  /* 0x00018200ff0e7b82 */ /* 0x000f220000000800 */
[----:B------:R-:W-:Y:S01]  /*8650*/  IMAD.IADD R5, R7, 0x1, R5 ;  /* 0x0000000107057824 */ /* 0x000fe200078e0205 */
[----:B------:R-:W-:-:S04]  /*8660*/  I2FP.F32.U32 R7, R3 ;  /* 0x0000000300077245 */ /* 0x000fc80000201000 */
[-C--:B0-----:R-:W-:Y:S01]  /*8670*/  SHF.R.U64 R10, R6, R22.reuse, R5 ;  /* 0x00000016060a7219 */ /* 0x081fe20000001205 */
[----:B--2---:R-:W-:Y:S01]  /*8680*/  IMAD.MOV R6, RZ, RZ, -R11 ;  /* 0x000000ffff067224 */ /* 0x004fe200078e0a0b */
[----:B------:R-:W0:Y:S01]  /*8690*/  LDC R9, c[0x0][0x658] ;  /* 0x00019600ff097b82 */ /* 0x000e220000000800 */
[----:B-1----:R-:W-:Y:S01]  /*86a0*/  ISETP.NE.U32.AND P0, PT, R24, RZ, PT ;  /* 0x000000ff1800720c */ /* 0x002fe20003f05070 */
[----:B------:R-:W-:Y:S01]  /*86b0*/  FMUL R7, R7, UR4 ;  /* 0x0000000407077c20 */ /* 0x000fe20008400000 */
[----:B------:R-:W-:Y:S02]  /*86c0*/  SHF.R.U32.HI R5, RZ, R22, R5 ;  /* 0x00000016ff057219 */ /* 0x000fe40000011605 */
[----:B------:R-:W-:-:S03]  /*86d0*/  ISETP.NE.AND.EX P0, PT, R25, RZ, PT, P0 ;  /* 0x000000ff1900720c */ /* 0x000fc60003f05300 */
[----:B------:R-:W1:Y:S01]  /*86e0*/  LDC R20, c[0x0][0x148] ;  /* 0x00005200ff147b82 */ /* 0x000e620000000800 */
[----:B---3--:R-:W-:Y:S02]  /*86f0*/  IMAD R23, R13, R6, R4 ;  /* 0x000000060d177224 */ /* 0x008fe400078e0204 */
[----:B------:R-:W-:-:S05]  /*8700*/  IMAD.MOV.U32 R6, RZ, RZ, 0x1 ;  /* 0x00000001ff067424 */ /* 0x000fca00078e00ff */
[----:B------:R-:W2:Y:S01]  /*8710*/  LDC R21, c[0x0][0x600] ;  /* 0x00018000ff157b82 */ /* 0x000ea20000000800 */
[-CC-:B----4-:R-:W-:Y:S02]  /*8720*/  SHF.R.U64 R13, R10, R14.reuse, R5.reuse ;  /* 0x0000000e0a0d7219 */ /* 0x190fe40000001205 */
[----:B------:R-:W-:Y:S02]  /*8730*/  SHF.R.U32.HI R4, RZ, R14, R5 ;  /* 0x0000000eff047219 */ /* 0x000fe40000011605 */
[----:B------:R3:W4:Y:S03]  /*8740*/  F2I.U32.TRUNC.NTZ R14, R7 ;  /* 0x00000007000e7305 */ /* 0x000726000020f000 */
[----:B------:R-:W1:Y:S01]  /*8750*/  LDC R26, c[0x0][0x648] ;  /* 0x00019200ff1a7b82 */ /* 0x000e620000000800 */
[-C--:B0-----:R-:W-:Y:S02]  /*8760*/  SHF.R.U64 R15, R13, R9.reuse, R4 ;  /* 0x000000090d0f7219 */ /* 0x081fe40000001204 */
[----:B------:R-:W-:-:S02]  /*8770*/  SHF.L.U32 R8, R8, R9, RZ ;  /* 0x0000000908087219 */ /* 0x000fc400000006ff */
[-C--:B------:R-:W-:Y:S01]  /*8780*/  SHF.R.U32.HI R5, RZ, R9.reuse, R4 ;  /* 0x00000009ff057219 */ /* 0x080fe20000011604 */
[----:B------:R-:W-:Y:S01]  /*8790*/  IMAD.MOV.U32 R4, RZ, RZ, R15 ;  /* 0x000000ffff047224 */ /* 0x000fe200078e000f */
[----:B------:R-:W-:Y:S01]  /*87a0*/  SHF.L.U32 R22, R6, R9, RZ ;  /* 0x0000000906167219 */ /* 0x000fe200000006ff */
[----:B------:R-:W0:Y:S01]  /*87b0*/  LDC R27, c[0x0][0x638] ;  /* 0x00018e00ff1b7b82 */ /* 0x000e220000000800 */
[----:B------:R-:W-:-:S07]  /*87c0*/  LOP3.LUT R28, RZ, R8, RZ, 0x33, !PT ;  /* 0x00000008ff1c7212 */ /* 0x000fce00078e33ff */
        /* <DEDUP_REMOVED lines=12> */
.L_x_293:
[----:B------:R-:W-:Y:S01]  /*8890*/  ISETP.NE.AND P0, PT, R2, 0x1, PT ;  /* 0x000000010200780c */ /* 0x000fe20003f05270 */
[----:B--2---:R-:W-:Y:S01]  /*88a0*/  VIADD R7, R21, 0xffffffff ;  /* 0xffffffff15077836 */ /* 0x004fe20000000000 */
[----:B-1----:R-:W-:Y:S01]  /*88b0*/  SHF.R.U64 R5, R4, R26, R5 ;  /* 0x0000001a04057219 */ /* 0x002fe20000001205 */
[----:B------:R-:W-:Y:S01]  /*88c0*/  IMAD.MOV R14, RZ, RZ, -R14 ;  /* 0x000000ffff0e7224 */ /* 0x000fe200078e0a0e */
[----:B------:R-:W-:Y:S01]  /*88d0*/  LOP3.LUT R4, R13, R28, RZ, 0xc0, !PT ;  /* 0x0000001c0d047212 */ /* 0x000fe200078ec0ff */
[----:B------:R-:W-:Y:S01]  /*88e0*/  IMAD.MOV.U32 R8, RZ, RZ, R12 ;  /* 0x000000ffff087224 */ /* 0x000fe200078e000c */
[----:B------:R-:W-:Y:S01]  /*88f0*/  LOP3.LUT R10, R10, R7, RZ, 0xc0, !PT ;  /* 0x000000070a0a7212 */ /* 0x000fe200078ec0ff */
[----:B------:R-:W-:Y:S02]  /*8900*/  IMAD.MOV R6, RZ, RZ, -R5 ;  /* 0x000000ffff067224 */ /* 0x000fe400078e0a05 */
[----:B------:R-:W-:-:S04]  /*8910*/  IMAD R4, R22, R5, R4 ;  /* 0x0000000516047224 */ /* 0x000fc800078e0204 */
[----:B------:R-:W-:Y:S02]  /*8920*/  @P0 IMAD R23, R20, R14, R3 ;  /* 0x0000000e14170224 */ /* 0x000fe400078e0203 */
[----:B0-----:R-:W-:Y:S02]  /*8930*/  IMAD R3, R6, R27, R15 ;  /* 0x0000001b06037224 */ /* 0x001fe400078e020f */
[----:B------:R-:W-:Y:S02]  /*8940*/  IMAD R7, R4, R29, R23 ;  /* 0x0000001d04077224 */ /* 0x000fe400078e0217 */
[----:B------:R-:W-:Y:S02]  /*8950*/  IMAD R4, R3, R21, R10 ;  /* 0x0000001503047224 */ /* 0x000fe400078e020a */
[----:B------:R-:W-:-:S03]  /*8960*/  IMAD.MOV.U32 R6, RZ, RZ, 0x1 ;  /* 0x00000001ff067424 */ /* 0x000fc600078e00ff */
[----:B------:R-:W-:Y:S02]  /*8970*/  SEL R9, R4, R7, !P0 ;  /* 0x0000000704097207 */ /* 0x000fe40004000000 */
[----:B------:R-:W-:-:S07]  /*8980*/  SEL R7, R7, R4, !P0 ;  /* 0x0000000407077207 */ /* 0x000fce0004000000 */
.L_x_291:
[----:B------:R-:W-:-:S08]  /*8990*/  NOP ;  /* 0x0000000000007918 */ /* 0x000fd00000000000 */
[----:B------:R-:W0:-:S00]  /*89a0*/  USETMAXREG.DEALLOC.CTAPOOL 0x28 ;  /* 0x00000028000079c8 */ /* 0x000e0000080e0500 */
[----:B0-----:R-:W-:-:S13]  /*89b0*/  ISETP.NE.AND P0, PT, R0, RZ, PT ;  /* 0x000000ff0000720c */ /* 0x001fda0003f05270 */
[----:B------:R-:W-:Y:S05]  /*89c0*/  @P0 EXIT ;  /* 0x000000000000094d */ /* 0x000fea0003800000 */
[----:B------:R-:W-:Y:S01]  /*89d0*/  LOP3.LUT P0, RZ, R6, 0xff, RZ, 0xc0, !PT ;  /* 0x000000ff06ff7812 */ /* 0x000fe2000780c0ff */
[----:B------:R-:W-:Y:S02]  /*89e0*/  IMAD.MOV.U32 R0, RZ, RZ, 0x1 ;  /* 0x00000001ff007424 */ /* 0x000fe400078e00ff */
[----:B------:R-:W-:-:S10]  /*89f0*/  IMAD.MOV.U32 R12, RZ, RZ, RZ ;  /* 0x000000ffff0c7224 */ /* 0x000fd400078e00ff */
[----:B------:R-:W-:Y:S05]  /*8a00*/  @!P0 BRA `(.L_x_294) ;  /* 0x0000000c00308947 */ /* 0x000fea0003800000 */
[----:B------:R-:W0:Y:S01]  /*8a10*/  LDC R0, c[0x0][0x28c] ;  /* 0x0000a300ff007b82 */ /* 0x000e220000000800 */
[----:B------:R-:W-:Y:S01]  /*8a20*/  ULDC UR5, c[0x0][0x600] ;  /* 0x0001800000057ab9 */ /* 0x000fe20000000800 */
[----:B------:R-:W-:Y:S01]  /*8a30*/  ULDC UR4, c[0x0][0xc] ;  /* 0x0000030000047ab9 */ /* 0x000fe20000000800 */
[----:B------:R-:W-:Y:S01]  /*8a40*/  UIADD3 UR16, UR5, -0x1, URZ ;  /* 0xffffffff05107890 */ /* 0x000fe2000fffe03f */
[C---:B------:R-:W-:Y:S01]  /*8a50*/  LOP3.LUT P2, RZ, R18.reuse, 0x7f, RZ, 0xc0, !PT ;  /* 0x0000007f12ff7812 */ /* 0x040fe2000784c0ff */
[----:B------:R-:W-:Y:S01]  /*8a60*/  ULDC UR6, c[0x0][0x658] ;  /* 0x0001960000067ab9 */ /* 0x000fe20000000800 */
[----:B------:R-:W-:Y:S01]  /*8a70*/  ULDC UR5, c[0x0][0x10] ;  /* 0x0000040000057ab9 */ /* 0x000fe20000000800 */
[----:B------:R-:W-:Y:S01]  /*8a80*/  UMOV UR7, 0xffffffff ;  /* 0xffffffff00077882 */ /* 0x000fe20000000000 */
[----:B------:R-:W-:Y:S01]  /*8a90*/  UMOV UR8, 0x1 ;  /* 0x0000000100087882 */ /* 0x000fe20000000000 */
[----:B------:R-:W-:Y:S01]  /*8aa0*/  UIMAD.WIDE.U32 UR4, UR4, UR5, URZ ;  /* 0x00000005040472a5 */ /* 0x000fe2000f8e003f */
[----:B------:R-:W-:Y:S01]  /*8ab0*/  LOP3.LUT P0, RZ, R18, 0x1f, RZ, 0xc0, !PT ;  /* 0x0000001f12ff7812 */ /* 0x000fe2000780c0ff */
[----:B------:R-:W-:Y:S01]  /*8ac0*/  USHF.L.U32 UR7, UR7, UR6, URZ ;  /* 0x0000000607077299 */ /* 0x000fe2000800063f */
[----:B------:R-:W-:Y:S01]  /*8ad0*/  BSSY B0, `(.L_x_294) ;  /* 0x00000bf000007945 */ /* 0x000fe20003800000 */
[----:B------:R-:W-:Y:S01]  /*8ae0*/  USHF.L.U32 UR18, UR8, UR6, URZ ;  /* 0x0000000608127299 */ /* 0x000fe2000800063f */
[----:B------:R-:W-:Y:S01]  /*8af0*/  IMAD.MOV.U32 R13, RZ, RZ, 0x1 ;  /* 0x00000001ff0d7424 */ /* 0x000fe200078e00ff */
[----:B------:R-:W-:Y:S01]  /*8b00*/  LOP3.LUT R11, R19, 0x2, RZ, 0xfc, !PT ;  /* 0x00000002130b7812 */ /* 0x000fe200078efcff */
[----:B------:R-:W-:Y:S01]  /*8b10*/  ULDC UR6, c[0x0][0x14] ;  /* 0x0000050000067ab9 */ /* 0x000fe20000000800 */
[----:B------:R-:W-:Y:S01]  /*8b20*/  PLOP3.LUT P0, PT, P0, P2, PT, 0x8a, 0x0 ;  /* 0x000000000000781c */ /* 0x000fe20000705172 */
[----:B------:R-:W-:Y:S01]  /*8b30*/  UIMAD.WIDE.U32 UR20, UR4, UR6, URZ ;  /* 0x00000006041472a5 */ /* 0x000fe2000f8e003f */
[----:B------:R-:W-:Y:S01]  /*8b40*/  IMAD.MOV.U32 R12, RZ, RZ, RZ ;  /* 0x000000ffff0c7224 */ /* 0x000fe200078e00ff */
[----:B------:R-:W-:-:S02]  /*8b50*/  UIMAD UR13, UR5, UR6, URZ ;  /* 0x00000006050d72a4 */ /* 0x000fc4000f8e023f */
[----:B------:R-:W-:Y:S01]  /*8b60*/  ULOP3.LUT UR17, URZ, UR7, URZ, 0x33, !UPT ;  /* 0x000000073f117292 */ /* 0x000fe2000f8e333f */
[----:B0-----:R-:W-:Y:S01]  /*8b70*/  VIADD R0, R0, 0x1f ;  /* 0x0000001f00007836 */ /* 0x001fe20000000000 */
[----:B------:R-:W-:Y:S01]  /*8b80*/  UIADD3 UR13, UR21, UR13, URZ ;  /* 0x0000000d150d7290 */ /* 0x000fe2000fffe03f */
[----:B------:R-:W-:-:S03]  /*8b90*/  ULDC.64 UR22, c[0x0][0x198] ;  /* 0x0000660000167ab9 */ /* 0x000fc60000000a00 */
[----:B------:R-:W-:-:S04]  /*8ba0*/  SHF.R.S32.HI R3, RZ, 0x1f, R0 ;  /* 0x0000001fff037819 */ /* 0x000fc80000011400 */
[----:B------:R-:W-:Y:S01]  /*8bb0*/  LEA.HI R3, R3, R0, RZ, 0x5 ;  /* 0x0000000003037211 */ /* 0x000fe200078f28ff */
[----:B------:R-:W-:-:S03]  /*8bc0*/  IMAD.MOV.U32 R0, RZ, RZ, 0x1 ;  /* 0x00000001ff007424 */ /* 0x000fc600078e00ff */
[----:B------:R-:W-:-:S05]  /*8bd0*/  SHF.R.S32.HI R3, RZ, 0x5, R3 ;  /* 0x00000005ff037819 */ /* 0x000fca0000011403 */
[----:B------:R-:W-:-:S07]  /*8be0*/  VIADD R10, R3, 0x1 ;  /* 0x00000001030a7836 */ /* 0x000fce0000000000 */
.L_x_306:
[----:B------:R-:W-:-:S03]  /*8bf0*/  UMOV UR4, 0xffffffff ;  /* 0xffffffff00047882 */ /* 0x000fc60000000000 */
[----:B------:R-:W-:Y:S05]  /*8c00*/  BRA.DIV UR4, `(.L_x_295) ;  /* 0x0000000e04747947 */ /* 0x000fea000b800000 */
[----:B------:R-:W-:-:S13]  /*8c10*/  ELECT P6, URZ, PT ;  /* 0x00000000003f782f */ /* 0x000fda00038c0000 */
.L_x_316:
[----:B------:R-:W0:Y:S01]  /*8c20*/  LDC R4, c[0x0][0x28c] ;  /* 0x0000a300ff047b82 */ /* 0x000e220000000800 */
[----:B------:R-:W-:Y:S01]  /*8c30*/  BSSY B1, `(.L_x_296) ;  /* 0x0000037000017945 */ /* 0x000fe20003800000 */
[----:B0-----:R-:W-:-:S13]  /*8c40*/  ISETP.LT.OR P6, PT, R4, 0x1, !P6 ;  /* 0x000000010400780c */ /* 0x001fda00077c1670 */
[----:B------:R-:W-:Y:S05]  /*8c50*/  @P6 BRA `(.L_x_297) ;  /* 0x0000000000d06947 */ /* 0x000fea0003800000 */
[----:B------:R-:W-:Y:S02]  /*8c60*/  IMAD.SHL.U32 R15, R9, 0x100, RZ ;  /* 0x00000100090f7824 */ /* 0x000fe400078e00ff */
[----:B------:R-:W-:Y:S02]  /*8c70*/  IMAD.SHL.U32 R18, R7, 0x80, RZ ;  /* 0x0000008007127824 */ /* 0x000fe400078e00ff */
[----:B------:R-:W-:Y:S02]  /*8c80*/  IMAD.MOV.U32 R20, RZ, RZ, RZ ;  /* 0x000000ffff147224 */ /* 0x000fe400078e00ff */
[----:B------:R-:W-:Y:S02]  /*8c90*/  IMAD.MOV.U32 R4, RZ, RZ, R10 ;  /* 0x000000ffff047224 */ /* 0x000fe400078e000a */
[----:B------:R-:W-:Y:S02]  /*8ca0*/  IMAD.MOV.U32 R5, RZ, RZ, R0 ;  /* 0x000000ffff057224 */ /* 0x000fe400078e0000 */
[----:B------:R-:W-:-:S07]  /*8cb0*/  IMAD.MOV.U32 R6, RZ, RZ, R12 ;  /* 0x000000ffff067224 */ /* 0x000fce00078e000c */
.L_x_301:
[----:B------:R-:W0:Y:S01]  /*8cc0*/  S2R R14, SR_CgaCtaId ;  /* 0x00000000000e7919 */ /* 0x000e220000008800 */
[----:B------:R-:W-:Y:S01]  /*8cd0*/  MOV R7, 0x400 ;  /* 0x0000040000077802 */ /* 0x000fe20000000f00 */
[----:B------:R-:W1:Y:S03]  /*8ce0*/  @!P2 LDC R9, c[0x0][0x500] ;  /* 0x00014000ff09ab82 */ /* 0x000e660000000800 */
[----:B0-----:R-:W-:Y:S02]  /*8cf0*/  LEA R21, R14, R7, 0x18 ;  /* 0x000000070e157211 */ /* 0x001fe400078ec0ff */
[----:B------:R-:W-:-:S03]  /*8d00*/  SHF.L.U32 R7, R5, 0x1f, RZ ;  /* 0x0000001f05077819 */ /* 0x000fc600000006ff */
[----:B------:R-:W-:-:S04]  /*8d10*/  IMAD R14, R6, 0x8, R21 ;  /* 0x00000008060e7824 */ /* 0x000fc800078e0215 */
[----:B------:R-:W0:Y:S02]  /*8d20*/  SYNCS.PHASECHK.TRANS64.TRYWAIT P1, [R14+URZ+0x18], R7 ;  /* 0x000018070e0075a7 */ /* 0x000e24000802017f */
[----:B01----:R-:W-:Y:S05]  /*8d30*/  @!P1 BRA `(.L_x_298) ;  /* 0x0000000c00489947 */ /* 0x003fea0003800000 */
.L_x_317:
[----:B0-----:R-:W-:Y:S01]  /*8d40*/  PRMT R7, R11, 0x9910, RZ ;  /* 0x000099100b077816 */ /* 0x001fe200000000ff */
[----:B------:R0:W-:Y:S03]  /*8d50*/  @!P2 SYNCS.ARRIVE.TRANS64 RZ, [R14+URZ], R9 ;  /* 0x000000090effa9a7 */ /* 0x0001e6000800003f */
[----:B------:R-:W-:-:S13]  /*8d60*/  ISETP.NE.AND P1, PT, R7, 0x2, PT ;  /* 0x000000020700780c */ /* 0x000fda0003f25270 */
[----:B0-----:R-:W-:Y:S05]  /*8d70*/  @P1 BRA `(.L_x_299) ;  /* 0x0000000000041947 */ /* 0x001fea0003800000 */
[----:B------:R-:W-:Y:S01]  /*8d80*/  BPT.TRAP 0x1 ;  /* 0x000000040000795c */ /* 0x000fe20000300000 */
.L_x_299:
[----:B------:R-:W-:Y:S05]  /*8d90*/  @P0 BRA `(.L_x_300) ;  /* 0x0000000000040947 */ /* 0x000fea0003800000 */
[----:B------:R-:W-:Y:S01]  /*8da0*/  BPT.TRAP 0x1 ;  /* 0x000000040000795c */ /* 0x000fe20000300000 */
.L_x_300:
[--C-:B------:R-:W-:Y:S01]  /*8db0*/  IMAD R7, R6, 0x1000, R21.reuse ;  /* 0x0000100006077824 */ /* 0x100fe200078e0215 */
[----:B------:R-:W-:Y:S01]  /*8dc0*/  R2UR UR9, R14 ;  /* 0x000000000e0972ca */ /* 0x000fe200000e0000 */
[----:B------:R-:W-:Y:S01]  /*8dd0*/  IMAD R21, R6, 0x2000, R21 ;  /* 0x0000200006157824 */ /* 0x000fe200078e0215 */
[----:B------:R-:W-:Y:S01]  /*8de0*/  UIADD3 UR4, UP0, UR22, 0xf0, URZ ;  /* 0x000000f016047890 */ /* 0x000fe2000ff1e03f */
[----:B------:R-:W-:Y:S01]  /*8df0*/  VIADD R4, R4, 0xffffffff ;  /* 0xffffffff04047836 */ /* 0x000fe20000000000 */
[----:B------:R-:W-:Y:S01]  /*8e00*/  R2UR UR5, R7 ;  /* 0x00000000070572ca */ /* 0x000fe200000e0000 */
[----:B------:R-:W-:Y:S01]  /*8e10*/  UIADD3 UR24, UP1, UR22, 0x1f0, URZ ;  /* 0x000001f016187890 */ /* 0x000fe2000ff3e03f */
[----:B------:R-:W-:Y:S01]  /*8e20*/  R2UR UR8, R21 ;  /* 0x00000000150872ca */ /* 0x000fe200000e0000 */
[----:B------:R-:W-:Y:S01]  /*8e30*/  VIADD R6, R6, 0x1 ;  /* 0x0000000106067836 */ /* 0x000fe20000000000 */
[----:B------:R-:W-:Y:S01]  /*8e40*/  R2UR UR11, R18 ;  /* 0x00000000120b72ca */ /* 0x000fe200000e0000 */
[----:B------:R-:W-:Y:S01]  /*8e50*/  UIADD3.X UR25, URZ, UR23, URZ, UP1, !UPT ;  /* 0x000000173f197290 */ /* 0x000fe20008ffe43f */
[----:B------:R-:W-:Y:S01]  /*8e60*/  R2UR UR10, R20 ;  /* 0x00000000140a72ca */ /* 0x000fe200000e0000 */
[----:B------:R-:W-:Y:S01]  /*8e70*/  UMOV UR6, 0x0 ;  /* 0x0000000000067882 */ /* 0x000fe20000000000 */
[----:B------:R-:W-:Y:S01]  /*8e80*/  R2UR UR12, R8 ;  /* 0x00000000080c72ca */ /* 0x000fe200000e0000 */
[----:B------:R-:W-:Y:S01]  /*8e90*/  UMOV UR7, 0x10000000 ;  /* 0x1000000000077882 */ /* 0x000fe20000000000 */
[----:B------:R-:W-:Y:S01]  /*8ea0*/  R2UR UR19, R15 ;  /* 0x000000000f1372ca */ /* 0x000fe200000e0000 */
[----:B------:R-:W-:Y:S01]  /*8eb0*/  VIADD R20, R20, 0x20 ;  /* 0x0000002014147836 */ /* 0x000fe20000000000 */
[----:B------:R-:W-:Y:S01]  /*8ec0*/  ISETP.GT.AND P3, PT, R4, 0x1, PT ;  /* 0x000000010400780c */ /* 0x000fe20003f64270 */
[----:B------:R-:W-:Y:S01]  /*8ed0*/  UIADD3 UR14, UR5, 0x100, URZ ;  /* 0x00000100050e7890 */ /* 0x000fe2000fffe03f */
[----:B------:R-:W-:Y:S01]  /*8ee0*/  ISETP.NE.AND P1, PT, R6, 0x3, PT ;  /* 0x000000030600780c */ /* 0x000fe20003f25270 */
[----:B------:R-:W-:-:S02]  /*8ef0*/  UIADD3.X UR5, URZ, UR23, URZ, UP0, !UPT ;  /* 0x000000173f057290 */ /* 0x000fc400087fe43f */
[----:B------:R-:W-:Y:S01]  /*8f00*/  UIADD3 UR15, UR8, 0x3100, URZ ;  /* 0x00003100080f7890 */ /* 0x000fe2000fffe03f */
[----:B------:R-:W-:Y:S02]  /*8f10*/  SEL R14, RZ, 0x1, P1 ;  /* 0x00000001ff0e7807 */ /* 0x000fe40000800000 */
[----:B------:R-:W-:Y:S01]  /*8f20*/  UMOV UR8, UR14 ;  /* 0x0000000e00087c82 */ /* 0x000fe20008000000 */
[----:B------:R-:W-:Y:S02]  /*8f30*/  SEL R6, R6, RZ, P1 ;  /* 0x000000ff06067207 */ /* 0x000fe40000800000 */
[----:B------:R-:W-:Y:S01]  /*8f40*/  LOP3.LUT R5, R5, R14, RZ, 0x3c, !PT ;  /* 0x0000000e05057212 */ /* 0x000fe200078e3cff */
[----:B------:R0:W-:Y:S02]  /*8f50*/  UTMALDG.3D [UR8], [UR4], desc[UR6] ;  /* 0x00000608040075b4 */ /* 0x0001e40008011000 */
[----:B0-----:R-:W-:Y:S01]  /*8f60*/  UMOV UR8, UR15 ;  /* 0x0000000f00087c82 */ /* 0x001fe20008000000 */
[----:B------:R-:W-:-:S02]  /*8f70*/  UMOV UR11, UR19 ;  /* 0x00000013000b7c82 */ /* 0x000fc40008000000 */
[----:B------:R0:W-:Y:S02]  /*8f80*/  UTMALDG.3D [UR8], [UR24], desc[UR6] ;  /* 0x00000608180075b4 */ /* 0x0001e40008011000 */
[----:B0-----:R-:W-:Y:S05]  /*8f90*/  @P3 BRA `(.L_x_301) ;  /* 0xfffffffc00483947 */ /* 0x001fea000383ffff */
.L_x_297:
[----:B------:R-:W-:Y:S05]  /*8fa0*/  BSYNC B1 ;  /* 0x0000000000017941 */ /* 0x000fea0003800000 */
.L_x_296:
[----:B------:R-:W-:Y:S01]  /*8fb0*/  LOP3.LUT P3, RZ, R13, 0xff, RZ, 0xc0, !PT ;  /* 0x000000ff0dff7812 */ /* 0x000fe2000786c0ff */
[----:B------:R-:W-:Y:S01]  /*8fc0*/  IMAD.IADD R12, R3, 0x1, R12 ;  /* 0x00000001030c7824 */ /* 0x000fe200078e020c */
[----:B------:R-:W-:Y:S01]  /*8fd0*/  IADD3 R16, P4, R16, UR20, RZ ;  /* 0x0000001410107c10 */ /* 0x000fe2000ff9e0ff */
[----:B------:R-:W-:Y:S01]  /*8fe0*/  ULDC.64 UR4, c[0x0][0x650] ;  /* 0x0001940000047ab9 */ /* 0x000fe20000000a00 */
[----:B------:R-:W-:Y:S01]  /*8ff0*/  BSSY B1, `(.L_x_302) ;  /* 0x000006a000017945 */ /* 0x000fe20003800000 */
[----:B------:R-:W-:Y:S01]  /*9000*/  IMAD.MOV.U32 R9, RZ, RZ, -0x1 ;  /* 0xffffffffff097424 */ /* 0x000fe200078e00ff */
[----:B------:R-:W-:Y:S01]  /*9010*/  ISETP.GT.U32.AND P1, PT, R12, 0x2, PT ;  /* 0x000000020c00780c */ /* 0x000fe20003f24070 */
[----:B------:R-:W-:Y:S01]  /*9020*/  IMAD.MOV.U32 R8, RZ, RZ, -0x1 ;  /* 0xffffffffff087424 */ /* 0x000fe200078e00ff */
[----:B------:R-:W-:Y:S02]  /*9030*/  IADD3.X R17, R17, UR13, RZ, P4, !PT ;  /* 0x0000000d11117c10 */ /* 0x000fe4000a7fe4ff */
[----:B------:R-:W-:-:S02]  /*9040*/  ISETP.LT.U32.AND P1, PT, R3, 0x3, P1 ;  /* 0x000000030300780c */ /* 0x000fc40000f21070 */
[----:B------:R-:W-:Y:S01]  /*9050*/  PRMT R13, RZ, 0x7610, R13 ;  /* 0x00007610ff0d7816 */ /* 0x000fe2000000000d */
[----:B------:R-:W0:Y:S01]  /*9060*/  @P3 S2R R5, SR_CgaCtaId ;  /* 0x0000000000053919 */ /* 0x000e220000008800 */
[----:B------:R-:W-:-:S04]  /*9070*/  @P3 MOV R4, 0x400 ;  /* 0x0000040000043802 */ /* 0x000fc80000000f00 */
[----:B0-----:R-:W-:Y:S01]  /*9080*/  @P3 LEA R6, R5, R4, 0x18 ;  /* 0x0000000405063211 */ /* 0x001fe200078ec0ff */
[----:B------:R-:W-:-:S03]  /*9090*/  IMAD.WIDE.U32 R4, R12, -0x55555555, RZ ;  /* 0xaaaaaaab0c047825 */ /* 0x000fc600078e00ff */
[----:B------:R0:W-:Y:S01]  /*90a0*/  @P3 SYNCS.ARRIVE.TRANS64.A1T0 RZ, [R6+URZ+0x48], RZ ;  /* 0x000048ff06ff39a7 */ /* 0x0001e2000810003f */
[----:B------:R-:W-:Y:S02]  /*90b0*/  ISETP.GE.U32.AND P3, PT, R3, 0x3, PT ;  /* 0x000000030300780c */ /* 0x000fe40003f66070 */
[----:B------:R-:W-:Y:S02]  /*90c0*/  SHF.R.U32.HI R7, RZ, 0x1, R5 ;  /* 0x00000001ff077819 */ /* 0x000fe40000011605 */
[----:B------:R-:W-:Y:S02]  /*90d0*/  SEL R5, RZ, 0x1, !P1 ;  /* 0x00000001ff057807 */ /* 0x000fe40004800000 */
[----:B------:R-:W-:Y:S01]  /*90e0*/  ISETP.GE.U32.AND P1, PT, R16, UR4, PT ;  /* 0x0000000410007c0c */ /* 0x000fe2000bf26070 */
[----:B------:R-:W-:Y:S01]  /*90f0*/  IMAD R12, R7, -0x3, R12 ;  /* 0xfffffffd070c7824 */ /* 0x000fe200078e020c */
[----:B------:R-:W-:Y:S02]  /*9100*/  LOP3.LUT R0, R0, R5, RZ, 0x3c, !PT ;  /* 0x0000000500007212 */ /* 0x000fe400078e3cff */
[----:B------:R-:W-:-:S02]  /*9110*/  ISETP.GE.U32.AND.EX P1, PT, R17, UR5, PT, P1 ;  /* 0x0000000511007c0c */ /* 0x000fc4000bf26110 */
[----:B------:R-:W-:Y:S02]  /*9120*/  PRMT R4, RZ, 0x7610, R4 ;  /* 0x00007610ff047816 */ /* 0x000fe40000000004 */
[----:B------:R-:W-:Y:S01]  /*9130*/  @P3 LOP3.LUT R0, R0, 0x1, R7, 0x78, !PT ;  /* 0x0000000100003812 */ /* 0x000fe200078e7807 */
[----:B------:R-:W-:-:S08]  /*9140*/  IMAD.MOV.U32 R7, RZ, RZ, -0x1 ;  /* 0xffffffffff077424 */ /* 0x000fd000078e00ff */
[----:B0-----:R-:W-:Y:S05]  /*9150*/  @P1 BRA `(.L_x_303) ;  /* 0x00000004004c1947 */ /* 0x001fea0003800000 */
[----:B------:R-:W-:Y:S01]  /*9160*/  ULDC.64 UR4, c[0x0][0x628] ;  /* 0x00018a0000047ab9 */ /* 0x000fe20000000a00 */
[----:B------:R-:W0:Y:S01]  /*9170*/  S2R R15, SR_CTAID.X ;  /* 0x00000000000f7919 */ /* 0x000e220000002500 */
[----:B------:R-:W-:Y:S01]  /*9180*/  ISETP.NE.U32.AND P1, PT, RZ, UR4, PT ;  /* 0x00000004ff007c0c */ /* 0x000fe2000bf25070 */
[----:B------:R-:W-:Y:S01]  /*9190*/  ULDC UR7, c[0x0][0x630] ;  /* 0x00018c0000077ab9 */ /* 0x000fe20000000800 */
[----:B------:R-:W-:Y:S01]  /*91a0*/  IMAD.MOV.U32 R4, RZ, RZ, R16 ;  /* 0x000000ffff047224 */ /* 0x000fe200078e0010 */
[----:B------:R-:W1:Y:S01]  /*91b0*/  S2R R14, SR_CTAID.Y ;  /* 0x00000000000e7919 */ /* 0x000e620000002600 */
[----:B------:R-:W-:Y:S01]  /*91c0*/  ISETP.NE.AND.EX P1, PT, RZ, UR5, PT, P1 ;  /* 0x00000005ff007c0c */ /* 0x000fe2000bf25310 */
[----:B------:R-:W-:-:S12]  /*91d0*/  IMAD.MOV.U32 R5, RZ, RZ, R17 ;  /* 0x000000ffff057224 */ /* 0x000fd800078e0011 */
[----:B------:R-:W-:Y:S05]  /*91e0*/  @!P1 BRA `(.L_x_304) ;  /* 0x0000000000289947 */ /* 0x000fea0003800000 */
[----:B------:R-:W-:Y:S02]  /*91f0*/  ULDC UR6, c[0x0][0x634] ;  /* 0x00018d0000067ab9 */ /* 0x000fe40000000800 */
[----:B------:R-:W-:-:S05]  /*9200*/  IADD3 R9, P1, R16, UR6, RZ ;  /* 0x0000000610097c10 */ /* 0x000fca000ff3e0ff */
[----:B------:R-:W-:-:S04]  /*9210*/  IMAD.X R21, RZ, RZ, R17, P1 ;  /* 0x000000ffff157224 */ /* 0x000fc800008e0611 */
[----:B------:R-:W-:-:S04]  /*9220*/  IMAD.WIDE.U32 R6, R21, UR4, RZ ;  /* 0x0000000415067c25 */ /* 0x000fc8000f8e00ff */
[----:B------:R-:W-:-:S04]  /*9230*/  IMAD.WIDE.U32 R6, P1, R9, UR5, R6 ;  /* 0x0000000509067c25 */ /* 0x000fc8000f820006 */
[----:B------:R-:W-:-:S04]  /*9240*/  IMAD.WIDE.U32 R8, R9, UR4, RZ ;  /* 0x0000000409087c25 */ /* 0x000fc8000f8e00ff */
[----:B------:R-:W-:Y:S01]  /*9250*/  IMAD.X R5, RZ, RZ, RZ, P1 ;  /* 0x000000ffff057224 */ /* 0x000fe200008e06ff */
[----:B------:R-:W-:Y:S01]  /*9260*/  IADD3 RZ, P1, R9, R6, RZ ;  /* 0x0000000609ff7210 */ /* 0x000fe20007f3e0ff */
[----:B------:R-:W-:-:S04]  /*9270*/  IMAD.MOV.U32 R4, RZ, RZ, R7 ;  /* 0x000000ffff047224 */ /* 0x000fc800078e0007 */
[----:B------:R-:W-:-:S08]  /*9280*/  IMAD.WIDE.U32.X R4, R21, UR5, R4, P1 ;  /* 0x0000000515047c25 */ /* 0x000fd000088e0404 */
.L_x_304:
[--C-:B------:R-:W-:Y:S01]  /*9290*/  SHF.R.U64 R8, R4, UR7, R5.reuse ;  /* 0x0000000704087c19 */ /* 0x100fe20008001205 */
[----:B------:R-:W-:Y:S01]  /*92a0*/  ULDC.64 UR4, c[0x0][0x620] ;  /* 0x0001880000047ab9 */ /* 0x000fe20000000a00 */
[----:B------:R-:W-:Y:S01]  /*92b0*/  SHF.R.U32.HI R4, RZ, UR7, R5 ;  /* 0x00000007ff047c19 */ /* 0x000fe20008011605 */
[----:B------:R-:W2:Y:S01]  /*92c0*/  LDC R24, c[0x0][0x144] ;  /* 0x00005100ff187b82 */ /* 0x000ea20000000800 */
[----:B------:R-:W-:Y:S01]  /*92d0*/  IADD3 R7, P1, RZ, -R8, RZ ;  /* 0x80000008ff077210 */ /* 0x000fe20007f3e0ff */
[----:B------:R-:W-:Y:S01]  /*92e0*/  ULDC.64 UR8, c[0x0][0x640] ;  /* 0x0001900000087ab9 */ /* 0x000fe20000000a00 */
[----:B0-----:R-:W-:Y:S01]  /*92f0*/  I2FP.F32.U32 R9, R15 ;  /* 0x0000000f00097245 */ /* 0x001fe20000201000 */
[----:B------:R-:W-:Y:S02]  /*9300*/  ULDC UR6, c[0x0][0x608] ;  /* 0x0001820000067ab9 */ /* 0x000fe40000000800 */
[----:B------:R-:W-:Y:S01]  /*9310*/  IMAD.X R4, RZ, RZ, ~R4, P1 ;  /* 0x000000ffff047224 */ /* 0x000fe200008e0e04 */
[----:B------:R-:W-:Y:S01]  /*9320*/  ISETP.NE.U32.AND P1, PT, RZ, UR8, PT ;  /* 0x00000008ff007c0c */ /* 0x000fe2000bf25070 */
[----:B------:R-:W0:Y:S02]  /*9330*/  LDC R21, c[0x0][0x148] ;  /* 0x00005200ff157b82 */ /* 0x000e240000000800 */
[----:B------:R-:W-:Y:S01]  /*9340*/  IMAD R6, R4, UR4, RZ ;  /* 0x0000000404067c24 */ /* 0x000fe2000f8e02ff */
[----:B------:R-:W-:Y:S01]  /*9350*/  ISETP.NE.AND.EX P1, PT, RZ, UR9, PT, P1 ;  /* 0x00000009ff007c0c */ /* 0x000fe2000bf25310 */
[----:B------:R-:W-:Y:S01]  /*9360*/  IMAD.WIDE.U32 R4, R7, UR4, R16 ;  /* 0x0000000407047c25 */ /* 0x000fe2000f8e0010 */
[----:B------:R-:W-:-:S03]  /*9370*/  ULDC UR4, c[0x0][0x150] ;  /* 0x0000540000047ab9 */ /* 0x000fc60000000800 */
[----:B------:R-:W-:Y:S02]  /*9380*/  IMAD R7, R7, UR5, R6 ;  /* 0x0000000507077c24 */ /* 0x000fe4000f8e0206 */
[----:B------:R-:W-:Y:S01]  /*9390*/  FMUL R6, R9, UR4 ;  /* 0x0000000409067c20 */ /* 0x000fe20008400000 */
[----:B------:R-:W-:Y:S01]  /*93a0*/  ULDC UR4, c[0x0][0x618] ;  /* 0x0001860000047ab9 */ /* 0x000fe20000000800 */
[----:B------:R-:W-:Y:S01]  /*93b0*/  ULDC UR5, c[0x0][0x154] ;  /* 0x0000550000057ab9 */ /* 0x000fe20000000800 */
[----:B------:R-:W-:-:S03]  /*93c0*/  IMAD.IADD R5, R5, 0x1, R7 ;  /* 0x0000000105057824 */ /* 0x000fc600078e0207 */
[----:B------:R-:W3:Y:S02]  /*93d0*/  F2I.U32.TRUNC.NTZ R6, R6 ;  /* 0x0000000600067305 */ /* 0x000ee4000020f000 */
[----:B------:R-:W-:Y:S02]  /*93e0*/  SHF.R.U64 R9, R4, UR4, R5 ;  /* 0x0000000404097c19 */ /* 0x000fe40008001205 */
[----:B-1----:R-:W-:-:S05]  /*93f0*/  I2FP.F32.U32 R4, R14 ;  /* 0x0000000e00047245 */ /* 0x002fca0000201000 */
[----:B------:R-:W-:Y:S01]  /*9400*/  FMUL R22, R4, UR5 ;  /* 0x0000000504167c20 */ /* 0x000fe20008400000 */
[----:B------:R-:W-:Y:S01]  /*9410*/  SHF.R.U32.HI R4, RZ, UR4, R5 ;  /* 0x00000004ff047c19 */ /* 0x000fe20008011605 */
[----:B------:R-:W-:-:S03]  /*9420*/  ULDC UR4, c[0x0][0x658] ;  /* 0x0001960000047ab9 */ /* 0x000fc60000000800 */
[--C-:B------:R-:W-:Y:S01]  /*9430*/  SHF.R.U64 R20, R9, UR6, R4.reuse ;  /* 0x0000000609147c19 */ /* 0x100fe20008001204 */
[----:B------:R-:W1:Y:S01]  /*9440*/  F2I.U32.TRUNC.NTZ R22, R22 ;  /* 0x0000001600167305 */ /* 0x000e62000020f000 */
[----:B------:R-:W-:Y:S01]  /*9450*/  SHF.R.U32.HI R5, RZ, UR6, R4 ;  /* 0x00000006ff057c19 */ /* 0x000fe20008011604 */
[----:B---3--:R-:W-:-:S03]  /*9460*/  IMAD.MOV R6, RZ, RZ, -R6 ;  /* 0x000000ffff067224 */ /* 0x008fc600078e0a06 */
[----:B------:R-:W-:Y:S01]  /*9470*/  SHF.R.U64 R18, R20, UR4, R5 ;  /* 0x0000000414127c19 */ /* 0x000fe20008001205 */
[----:B--2---:R-:W-:Y:S01]  /*9480*/  IMAD R15, R24, R6, R15 ;  /* 0x00000006180f7224 */ /* 0x004fe200078e020f */
[----:B------:R-:W-:-:S03]  /*9490*/  SHF.R.U32.HI R23, RZ, UR4, R5 ;  /* 0x00000004ff177c19 */ /* 0x000fc60008011605 */
[----:B------:R-:W-:Y:S02]  /*94a0*/  IMAD.MOV.U32 R4, RZ, RZ, R18 ;  /* 0x000000ffff047224 */ /* 0x000fe400078e0012 */
[----:B------:R-:W-:Y:S01]  /*94b0*/  IMAD.MOV.U32 R5, RZ, RZ, R23 ;  /* 0x000000ffff057224 */ /* 0x000fe200078e0017 */
[----:B-1----:R-:W-:Y:S06]  /*94c0*/  @!P1 BRA `(.L_x_305) ;  /* 0x0000000000289947 */ /* 0x002fec0003800000 */
[----:B------:R-:W-:Y:S02]  /*94d0*/  ULDC UR4, c[0x0][0x64c] ;  /* 0x0001930000047ab9 */ /* 0x000fe40000000800 */
[----:B------:R-:W-:-:S05]  /*94e0*/  IADD3 R5, P1, R18, UR4, RZ ;  /* 0x0000000412057c10 */ /* 0x000fca000ff3e0ff */
[----:B------:R-:W-:-:S04]  /*94f0*/  IMAD.X R23, RZ, RZ, R23, P1 ;  /* 0x000000ffff177224 */ /* 0x000fc800008e0617 */
[----:B------:R-:W-:-:S04]  /*9500*/  IMAD.WIDE.U32 R6, R23, UR8, RZ ;  /* 0x0000000817067c25 */ /* 0x000fc8000f8e00ff */
[----:B------:R-:W-:-:S04]  /*9510*/  IMAD.WIDE.U32 R6, P1, R5, UR9, R6 ;  /* 0x0000000905067c25 */ /* 0x000fc8000f820006 */
[----:B------:R-:W-:-:S04]  /*9520*/  IMAD.WIDE.U32 R4, R5, UR8, RZ ;  /* 0x0000000805047c25 */ /* 0x000fc8000f8e00ff */
[----:B------:R-:W-:Y:S01]  /*9530*/  IMAD.MOV.U32 R4, RZ, RZ, R7 ;  /* 0x000000ffff047224 */ /* 0x000fe200078e0007 */
[----:B------:R-:W-:Y:S01]  /*9540*/  IADD3 RZ, P3, R5, R6, RZ ;  /* 0x0000000605ff7210 */ /* 0x000fe20007f7e0ff */
[----:B------:R-:W-:-:S04]  /*9550*/  IMAD.X R5, RZ, RZ, RZ, P1 ;  /* 0x000000ffff057224 */ /* 0x000fc800008e06ff */
[----:B------:R-:W-:-:S08]  /*9560*/  IMAD.WIDE.U32.X R4, R23, UR9, R4, P3 ;  /* 0x0000000917047c25 */ /* 0x000fd000098e0404 */
.L_x_305:
[----:B------:R-:W-:Y:S01]  /*9570*/  ISETP.NE.AND P1, PT, R2, 0x1, PT ;  /* 0x000000010200780c */ /* 0x000fe20003f25270 */
[----:B------:R-:W-:Y:S01]  /*9580*/  ULDC UR4, c[0x0][0x648] ;  /* 0x0001920000047ab9 */ /* 0x000fe20000000800 */
[----:B------:R-:W-:Y:S01]  /*9590*/  LOP3.LUT R20, R20, UR17, RZ, 0xc0, !PT ;  /* 0x0000001114147c12 */ /* 0x000fe2000f8ec0ff */
[----:B------:R-:W-:Y:S01]  /*95a0*/  IMAD.MOV R22, RZ, RZ, -R22 ;  /* 0x000000ffff167224 */ /* 0x000fe200078e0a16 */
[----:B------:R-:W-:Y:S01]  /*95b0*/  SHF.R.U64 R5, R4, UR4, R5 ;  /* 0x0000000404057c19 */ /* 0x000fe20008001205 */
[----:B------:R-:W-:Y:S01]  /*95c0*/  ULDC UR4, c[0x0][0x638] ;  /* 0x00018e0000047ab9 */ /* 0x000fe20000000800 */
[----:B------:R-:W-:Y:S01]  /*95d0*/  LOP3.LUT R9, R9, UR16, RZ, 0xc0, !PT ;  /* 0x0000001009097c12 */ /* 0x000fe2000f8ec0ff */
[----:B------:R-:W-:Y:S01]  /*95e0*/  ULDC UR5, c[0x0][0x610] ;  /* 0x0001840000057ab9 */ /* 0x000fe20000000800 */
[----:B------:R-:W-:Y:S02]  /*95f0*/  IMAD.MOV.U32 R4, RZ, RZ, 0x1 ;  /* 0x00000001ff047424 */ /* 0x000fe400078e00ff */
[----:B------:R-:W-:-:S02]  /*9600*/  IMAD.MOV R7, RZ, RZ, -R5 ;  /* 0x000000ffff077224 */ /* 0x000fc400078e0a05 */
[----:B------:R-:W-:Y:S02]  /*9610*/  IMAD R20, R5, UR18, R20 ;  /* 0x0000001205147c24 */ /* 0x000fe4000f8e0214 */
[----:B0-----:R-:W-:Y:S02]  /*9620*/  @P1 IMAD R15, R21, R22, R14 ;  /* 0x00000016150f1224 */ /* 0x001fe400078e020e */
[----:B------:R-:W-:Y:S01]  /*9630*/  IMAD R18, R7, UR4, R18 ;  /* 0x0000000407127c24 */ /* 0x000fe2000f8e0212 */
[----:B------:R-:W-:Y:S01]  /*9640*/  ULDC UR4, c[0x0][0x600] ;  /* 0x0001800000047ab9 */ /* 0x000fe20000000800 */
[----:B------:R-:W-:Y:S02]  /*9650*/  IMAD R15, R20, UR5, R15 ;  /* 0x00000005140f7c24 */ /* 0x000fe4000f8e020f */
[----:B------:R-:W-:-:S05]  /*9660*/  IMAD R18, R18, UR4, R9 ;  /* 0x0000000412127c24 */ /* 0x000fca000f8e0209 */
[----:B------:R-:W-:Y:S02]  /*9670*/  SEL R9, R18, R15, !P1 ;  /* 0x0000000f12097207 */ /* 0x000fe40004800000 */
[----:B------:R-:W-:-:S07]  /*9680*/  SEL R7, R15, R18, !P1 ;  /* 0x000000120f077207 */ /* 0x000fce0004800000 */
.L_x_303:
[----:B------:R-:W-:Y:S05]  /*9690*/  BSYNC B1 ;  /* 0x0000000000017941 */ /* 0x000fea0003800000 */
.L_x_302:
[----:B------:R-:W-:-:S13]  /*96a0*/  LOP3.LUT P1, RZ, R4, 0xff, RZ, 0xc0, !PT ;  /* 0x000000ff04ff7812 */ /* 0x000fda000782c0ff */
[----:B------:R-:W-:Y:S05]  /*96b0*/  @P1 BRA `(.L_x_306) ;  /* 0xfffffff4004c1947 */ /* 0x000fea000383ffff */
[----:B------:R-:W-:Y:S05]  /*96c0*/  BSYNC B0 ;  /* 0x0000000000007941 */ /* 0x000fea0003800000 */
.L_x_294:
[----:B------:R-:W-:-:S03]  /*96d0*/  UMOV UR4, 0xffffffff ;  /* 0xffffffff00047882 */ /* 0x000fc60000000000 */
[----:B------:R-:W-:Y:S05]  /*96e0*/  BRA.DIV UR4, `(.L_x_307) ;  /* 0x0000000204f07947 */ /* 0x000fea000b800000 */
[----:B------:R-:W-:-:S13]  /*96f0*/  ELECT P6, URZ, PT ;  /* 0x00000000003f782f */ /* 0x000fda00038c0000 */
.L_x_320:
[----:B------:R-:W-:Y:S04]  /*9700*/  BSSY B0, `(.L_x_308) ;  /* 0x0000022000007945 */ /* 0x000fe80003800000 */
[----:B------:R-:W-:Y:S05]  /*9710*/  @!P6 BRA `(.L_x_309) ;  /* 0x000000000080e947 */ /* 0x000fea0003800000 */
[----:B------:R-:W-:-:S04]  /*9720*/  LOP3.LUT R19, R19, 0x2, RZ, 0xfc, !PT ;  /* 0x0000000213137812 */ /* 0x000fc800078efcff */
[----:B------:R-:W-:-:S13]  /*9730*/  ISETP.NE.AND P0, PT, R19, 0x3, PT ;  /* 0x000000031300780c */ /* 0x000fda0003f05270 */
[----:B------:R-:W-:Y:S05]  /*9740*/  @!P0 BRA `(.L_x_310) ;  /* 0x0000000000048947 */ /* 0x000fea0003800000 */
[----:B------:R-:W-:Y:S01]  /*9750*/  BPT.TRAP 0x1 ;  /* 0x000000040000795c */ /* 0x000fe20000300000 */
.L_x_310:
[----:B------:R-:W0:Y:S01]  /*9760*/  S2R R3, SR_CgaCtaId ;  /* 0x0000000000037919 */ /* 0x000e220000008800 */
[----:B------:R-:W-:-:S04]  /*9770*/  MOV R2, 0x400 ;  /* 0x0000040000027802 */ /* 0x000fc80000000f00 */
[----:B0-----:R-:W-:Y:S02]  /*9780*/  LEA R3, R3, R2, 0x18 ;  /* 0x0000000203037211 */ /* 0x001fe400078ec0ff */
[----:B------:R-:W-:-:S03]  /*9790*/  SHF.L.U32 R2, R0, 0x1f, RZ ;  /* 0x0000001f00027819 */ /* 0x000fc600000006ff */
[----:B------:R-:W-:-:S04]  /*97a0*/  VIADD R3, R3, 0x18 ;  /* 0x0000001803037836 */ /* 0x000fc80000000000 */
[C---:B------:R-:W-:Y:S02]  /*97b0*/  IMAD R7, R12.reuse, 0x8, R3 ;  /* 0x000000080c077824 */ /* 0x040fe400078e0203 */
[----:B------:R-:W-:Y:S02]  /*97c0*/  VIADD R12, R12, 0x1 ;  /* 0x000000010c0c7836 */ /* 0x000fe40000000000 */
[----:B------:R-:W0:Y:S03]  /*97d0*/  SYNCS.PHASECHK.TRANS64.TRYWAIT P0, [R7+URZ], R2 ;  /* 0x00000002070075a7 */ /* 0x000e26000800017f */
[----:B------:R-:W-:-:S04]  /*97e0*/  ISETP.NE.AND P1, PT, R12, 0x3, PT ;  /* 0x000000030c00780c */ /* 0x000fc80003f25270 */
[----:B------:R-:W-:Y:S02]  /*97f0*/  SEL R5, RZ, 0x1, P1 ;  /* 0x00000001ff057807 */ /* 0x000fe40000800000 */
[----:B------:R-:W-:Y:S02]  /*9800*/  SEL R12, R12, RZ, P1 ;  /* 0x000000ff0c0c7207 */ /* 0x000fe40000800000 */
[----:B------:R-:W-:-:S03]  /*9810*/  LOP3.LUT R5, R0, R5, RZ, 0x3c, !PT ;  /* 0x0000000500057212 */ /* 0x000fc600078e3cff */
[----:B------:R-:W-:Y:S01]  /*9820*/  IMAD R9, R12, 0x8, R3 ;  /* 0x000000080c097824 */ /* 0x000fe200078e0203 */
[----:B------:R-:W-:Y:S01]  /*9830*/  SHF.L.U32 R4, R5, 0x1f, RZ ;  /* 0x0000001f05047819 */ /* 0x000fe200000006ff */
[----:B0-----:R-:W-:Y:S06]  /*9840*/  @!P0 BRA `(.L_x_311) ;  /* 0x0000000000b88947 */ /* 0x001fec0003800000 */
.L_x_321:
[----:B------:R-:W1:Y:S01]  /*9850*/  SYNCS.PHASECHK.TRANS64.TRYWAIT P0, [R9+URZ], R4 ;  /* 0x00000004090075a7 */ /* 0x000e62000800017f */
[----:B------:R-:W-:-:S05]  /*9860*/  VIADD R0, R12, 0x1 ;  /* 0x000000010c007836 */ /* 0x000fca0000000000 */
[----:B------:R-:W-:-:S04]  /*9870*/  ISETP.NE.AND P1, PT, R0, 0x3, PT ;  /* 0x000000030000780c */ /* 0x000fc80003f25270 */
[----:B0-----:R-:W-:Y:S02]  /*9880*/  SEL R2, RZ, 0x1, P1 ;  /* 0x00000001ff027807 */ /* 0x001fe40000800000 */
[----:B------:R-:W-:Y:S02]  /*9890*/  SEL R0, R0, RZ, P1 ;  /* 0x000000ff00007207 */ /* 0x000fe40000800000 */
[----:B------:R-:W-:Y:S01]  /*98a0*/  LOP3.LUT R2, R5, R2, RZ, 0x3c, !PT ;  /* 0x0000000205027212 */ /* 0x000fe200078e3cff */
[----:B-1----:R-:W-:Y:S06]  /*98b0*/  @!P0 BRA `(.L_x_312) ;  /* 0x0000000000b08947 */ /* 0x002fec0003800000 */
.L_x_322:
[----:B------:R-:W-:Y:S01]  /*98c0*/  IMAD R3, R0, 0x8, R3 ;  /* 0x0000000800037824 */ /* 0x000fe200078e0203 */
[----:B------:R-:W-:-:S07]  /*98d0*/  SHF.L.U32 R0, R2, 0x1f, RZ ;  /* 0x0000001f02007819 */ /* 0x000fce00000006ff */
.L_x_313:
[----:B-1----:R1:W2:Y:S02]  /*98e0*/  SYNCS.PHASECHK.TRANS64.TRYWAIT P0, [R3+URZ], R0 ;  /* 0x00000000030075a7 */ /* 0x0022a4000800017f */
[----:B--2---:R-:W-:Y:S05]  /*98f0*/  @!P0 NANOSLEEP.SYNCS 0x989680 ;  /* 0x009896800000895d */ /* 0x004fea0003900000 */
[----:B------:R-:W2:Y:S02]  /*9900*/  @!P0 SYNCS.PHASECHK.TRANS64 P0, [R3+URZ], R0 ;  /* 0x00000000030085a7 */ /* 0x000ea4000800007f */
[----:B--2---:R-:W-:Y:S05]  /*9910*/  @!P0 BRA `(.L_x_313) ;  /* 0xfffffffc00f08947 */ /* 0x004fea000383ffff */
.L_x_309:
[----:B------:R-:W-:Y:S05]  /*9920*/  BSYNC B0 ;  /* 0x0000000000007941 */ /* 0x000fea0003800000 */
.L_x_308:
[----:B------:R-:W-:Y:S05]  /*9930*/  EXIT ;  /* 0x000000000000794d */ /* 0x000fea0003800000 */
.L_x_17:
[----:B----4-:R4:W0:Y:S02]  /*9940*/  SYNCS.PHASECHK.TRANS64.TRYWAIT P1, [R3+URZ], R0 ;  /* 0x00000000030075a7 */ /* 0x010824000802017f */
[----:B0-----:R-:W-:Y:S05]  /*9950*/  @!P1 NANOSLEEP.SYNCS 0x989680 ;  /* 0x009896800000995d */ /* 0x001fea0003900000 */
[----:B------:R-:W0:Y:S02]  /*9960*/  @!P1 SYNCS.PHASECHK.TRANS64 P1, [R3+URZ], R0 ;  /* 0x00000000030095a7 */ /* 0x000e24000802007f */
[----:B0-----:R-:W-:Y:S05]  /*9970*/  @!P1 BRA `(.L_x_17) ;  /* 0xfffffffc00f09947 */ /* 0x001fea000383ffff */
[----:B------:R-:W-:Y:S05]  /*9980*/  BRA `(.L_x_16) ;  /* 0xffffff78002c7947 */ /* 0x000fea000383ffff */
.L_x_22:
[----:B-1----:R1:W3:Y:S02]  /*9990*/  SYNCS.PHASECHK.TRANS64.TRYWAIT P1, [R5+URZ], R4 ;  /* 0x00000004050075a7 */ /* 0x0022e4000802017f */
[----:B---3--:R-:W-:Y:S05]  /*99a0*/  @!P1 NANOSLEEP.SYNCS 0x989680 ;  /* 0x009896800000995d */ /* 0x008fea0003900000 */
[----:B------:R-:W3:Y:S02]  /*99b0*/  @!P1 SYNCS.PHASECHK.TRANS64 P1, [R5+URZ], R4 ;  /* 0x00000004050095a7 */ /* 0x000ee4000802007f */
[----:B---3--:R-:W-:Y:S05]  /*99c0*/  @!P1 BRA `(.L_x_22) ;  /* 0xfffffffc00f09947 */ /* 0x008fea000383ffff */
[----:B------:R-:W-:Y:S05]  /*99d0*/  BRA `(.L_x_21) ;  /* 0xffffff7800c07947 */ /* 0x000fea000383ffff */
.L_x_295:
[----:B------:R-:W-:Y:S01]  /*99e0*/  BSSY B1, `(.L_x_314) ;  /* 0x0000006000017945 */ /* 0x000fe20003800000 */
[----:B------:R-:W-:-:S07]  /*99f0*/  IMAD.MOV.U32 R15, RZ, RZ, -0x1 ;  /* 0xffffffffff0f7424 */ /* 0x000fce00078e00ff */
[----:B------:R-:W-:Y:S05]  /*9a00*/  WARPSYNC.COLLECTIVE R15, `(.L_x_315) ;  /* 0x000000000f0c7348 */ /* 0x000fea0003c00000 */
[----:B------:R-:W-:Y:S02]  /*9a10*/  ELECT P6, UR62, PT ;  /* 0x00000000003e782f */ /* 0x000fe400038c0000 */
[----:B------:R-:W-:Y:S01]  /*9a20*/  MOV R14, UR62 ;  /* 0x0000003e000e7c02 */ /* 0x000fe20008000f00 */
[----:B------:R-:W-:Y:S10]  /*9a30*/  ENDCOLLECTIVE ;  /* 0x000000000000791b */ /* 0x000ff40003800000 */
.L_x_315:
[----:B------:R-:W-:Y:S05]  /*9a40*/  BSYNC B1 ;  /* 0x0000000000017941 */ /* 0x000fea0003800000 */
.L_x_314:
[----:B------:R-:W-:Y:S05]  /*9a50*/  BRA `(.L_x_316) ;  /* 0xfffffff000707947 */ /* 0x000fea000383ffff */
.L_x_298:
[----:B0-----:R0:W1:Y:S02]  /*9a60*/  SYNCS.PHASECHK.TRANS64.TRYWAIT P1, [R14+URZ+0x18], R7 ;  /* 0x000018070e0075a7 */ /* 0x001064000802017f */
[----:B-1----:R-:W-:Y:S05]  /*9a70*/  @!P1 NANOSLEEP.SYNCS 0x989680 ;  /* 0x009896800000995d */ /* 0x002fea0003900000 */
[----:B------:R-:W1:Y:S02]  /*9a80*/  @!P1 SYNCS.PHASECHK.TRANS64 P1, [R14+URZ+0x18], R7 ;  /* 0x000018070e0095a7 */ /* 0x000e64000802007f */
[----:B-1----:R-:W-:Y:S05]  /*9a90*/  @!P1 BRA `(.L_x_298) ;  /* 0xfffffffc00f09947 */ /* 0x002fea000383ffff */
[----:B------:R-:W-:Y:S05]  /*9aa0*/  BRA `(.L_x_317) ;  /* 0xfffffff000a47947 */ /* 0x000fea000383ffff */
.L_x_307:
[----:B------:R-:W-:Y:S01]  /*9ab0*/  BSSY B0, `(.L_x_318) ;  /* 0x0000006000007945 */ /* 0x000fe20003800000 */
[----:B------:R-:W-:-:S07]  /*9ac0*/  IMAD.MOV.U32 R15, RZ, RZ, -0x1 ;  /* 0xffffffffff0f7424 */ /* 0x000fce00078e00ff */
[----:B------:R-:W-:Y:S05]  /*9ad0*/  WARPSYNC.COLLECTIVE R15, `(.L_x_319) ;  /* 0x000000000f0c7348 */ /* 0x000fea0003c00000 */
[----:B------:R-:W-:Y:S02]  /*9ae0*/  ELECT P6, UR62, PT ;  /* 0x00000000003e782f */ /* 0x000fe400038c0000 */
[----:B------:R-:W-:Y:S01]  /*9af0*/  MOV R14, UR62 ;  /* 0x0000003e000e7c02 */ /* 0x000fe20008000f00 */
[----:B------:R-:W-:Y:S10]  /*9b00*/  ENDCOLLECTIVE ;  /* 0x000000000000791b */ /* 0x000ff40003800000 */
.L_x_319:
[----:B------:R-:W-:Y:S05]  /*9b10*/  BSYNC B0 ;  /* 0x0000000000007941 */ /* 0x000fea0003800000 */
.L_x_318:
[----:B------:R-:W-:Y:S05]  /*9b20*/  BRA `(.L_x_320) ;  /* 0xfffffff800f47947 */ /* 0x000fea000383ffff */
.L_x_311:
[----:B0-----:R0:W1:Y:S02]  /*9b30*/  SYNCS.PHASECHK.TRANS64.TRYWAIT P0, [R7+URZ], R2 ;  /* 0x00000002070075a7 */ /* 0x001064000800017f */
[----:B-1----:R-:W-:Y:S05]  /*9b40*/  @!P0 NANOSLEEP.SYNCS 0x989680 ;  /* 0x009896800000895d */ /* 0x002fea0003900000 */
[----:B------:R-:W1:Y:S02]  /*9b50*/  @!P0 SYNCS.PHASECHK.TRANS64 P0, [R7+URZ], R2 ;  /* 0x00000002070085a7 */ /* 0x000e64000800007f */
[----:B-1----:R-:W-:Y:S05]  /*9b60*/  @!P0 BRA `(.L_x_311) ;  /* 0xfffffffc00f08947 */ /* 0x002fea000383ffff */
[----:B------:R-:W-:Y:S05]  /*9b70*/  BRA `(.L_x_321) ;  /* 0xfffffffc00347947 */ /* 0x000fea000383ffff */
.L_x_312:
[----:B0-----:R0:W1:Y:S02]  /*9b80*/  SYNCS.PHASECHK.TRANS64.TRYWAIT P0, [R9+URZ], R4 ;  /* 0x00000004090075a7 */ /* 0x001064000800017f */
[----:B-1----:R-:W-:Y:S05]  /*9b90*/  @!P0 NANOSLEEP.SYNCS 0x989680 ;  /* 0x009896800000895d */ /* 0x002fea0003900000 */
[----:B------:R-:W1:Y:S02]  /*9ba0*/  @!P0 SYNCS.PHASECHK.TRANS64 P0, [R9+URZ], R4 ;  /* 0x00000004090085a7 */ /* 0x000e64000800007f */
[----:B-1----:R-:W-:Y:S05]  /*9bb0*/  @!P0 BRA `(.L_x_312) ;  /* 0xfffffffc00f08947 */ /* 0x002fea000383ffff */
[----:B------:R-:W-:Y:S05]  /*9bc0*/  BRA `(.L_x_322) ;  /* 0xfffffffc003c7947 */ /* 0x000fea000383ffff */
.L_x_323:
[----:B------:R-:W-:-:S00]  /*9bd0*/  BRA `(.L_x_323) ;  /* 0xfffffffc00fc7947 */ /* 0x000fc0000383ffff */
[----:B------:R-:W-:-:S00]  /*9be0*/  NOP ;  /* 0x0000000000007918 */ /* 0x000fc00000000000 */
        /* <DEDUP_REMOVED lines=9> */
.L_x_324:


//--------------------- .nv.global.init           --------------------------
	.section	.nv.global.init,"aw",@progbits
.nv.global.init:
	.type		$str$22,@object
	.size		$str$22,($str$23 - $str$22)
$str$22:
        /*0000*/ 	.byte	0x6b, 0x5f, 0x74, 0x69, 0x6c, 0x65, 0x5f, 0x63, 0x6f, 0x75, 0x6e, 0x74, 0x20, 0x3e, 0x3d, 0x20
        /*0010*/ 	.byte	0x31, 0x00
	.type		$str$23,@object
	.size		$str$23,(__unnamed_1 - $str$23)
$str$23:
        /*0012*/ 	.byte	0x2f, 0x74, 0x6d, 0x70, 0x2f, 0x63, 0x75, 0x74, 0x6c, 0x61, 0x73, 0x73, 0x5f, 0x73, 0x77, 0x65
        /*0022*/ 	.byte	0x65, 0x70, 0x5f, 0x73, 0x72, 0x63, 0x2f, 0x69, 0x6e, 0x63, 0x6c, 0x75, 0x64, 0x65, 0x2f, 0x63
        /*0032*/ 	.byte	0x75, 0x74, 0x6c, 0x61, 0x73, 0x73, 0x2f, 0x67, 0x65, 0x6d, 0x6d, 0x2f, 0x63, 0x6f, 0x6c, 0x6c
        /*0042*/ 	.byte	0x65, 0x63, 0x74, 0x69, 0x76, 0x65, 0x2f, 0x73, 0x6d, 0x39, 0x30, 0x5f, 0x6d, 0x6d, 0x61, 0x5f
        /*0052*/ 	.byte	0x74, 0x6d, 0x61, 0x5f, 0x67, 0x6d, 0x6d, 0x61, 0x5f, 0x73, 0x73, 0x5f, 0x77, 0x61, 0x72, 0x70
        /*0062*/ 	.byte	0x73, 0x70, 0x65, 0x63, 0x69, 0x61, 0x6c, 0x69, 0x7a, 0x65, 0x64, 0x2e, 0x68, 0x70, 0x70, 0x00
	.type		__unnamed_1,@object
	.size		__unnamed_1,(.L_0 - __unnamed_1)
__unnamed_1:
        /*0072*/ 	.byte	0x76, 0x6f, 0x69, 0x64, 0x20, 0x63, 0x75, 0x74, 0x6c, 0x61, 0x73, 0x73, 0x3a, 0x3a, 0x67, 0x65
        /* <DEDUP_REMOVED lines=172> */
.L_0:


//--------------------- .nv.shared._ZN7cutlass13device_kernelINS_4gemm6kernel13GemmUniversalIN4cute5tupleIJiiiiEEENS1_10collective13CollectiveMmaINS1_34MainloopSm90TmaGmmaWarpSpecializedILi3ENS5_IJNS4_1CILi1EEESB_SB_EEENS1_35KernelTmaWarpSpecializedCooperativeEEENS5_IJNSA_ILi128EEENSA_ILi256EEENSA_ILi32EEEEEEaNS5_IJlSB_lEEEaSJ_NS4_8TiledMMAINS4_8MMA_AtomIJNS4_4SM904GMMA27MMA_64x256x32_S32S8S8_SS_TNEEEENS4_6LayoutINS5_IJNSA_ILi2EEESB_SB_EEENS5_IJSB_NSA_ILi0EEEST_EEEEENS5_IJNS4_10UnderscoreESW_SW_EEEEENS4_13SM90_TMA_LOADENS4_14ComposedLayoutINS4_7SwizzleILi1ELi4ELi3EEENS4_18smem_ptr_flag_bitsILi8EEENSQ_INS5_IJNSA_ILi8EEESH_EEENS5_IJSH_SB_EEEEEEEvNS4_8identityESZ_S19_vS1A_EENS_8epilogue10collective6detail29Sm90TmaWarpSpecializedAdapterINS1D_15DefaultEpilogueIaSJ_SJ_NS1C_6thread17LinearCombinationIaLi1EiiLNS1H_9ScaleType4KindE0ELNS_15FloatRoundStyleE2EaEENS1_15EpilogueDefaultEEEEEvvEEEEvNT_6ParamsE --------------------------
	.section	.nv.shared._ZN7cutlass13device_kernelINS_4gemm6kernel13GemmUniversalIN4cute5tupleIJiiiiEEENS1_10collective13CollectiveMmaINS1_34MainloopSm90TmaGmmaWarpSpecializedILi3ENS5_IJNS4_1CILi1EEESB_SB_EEENS1_35KernelTmaWarpSpecializedCooperativeEEENS5_IJNSA_ILi128EEENSA_ILi256EEENSA_ILi32EEEEEEaNS5_IJlSB_lEEEaSJ_NS4_8TiledMMAINS4_8MMA_AtomIJNS4_4SM904GMMA27MMA_64x256x32_S32S8S8_SS_TNEEEENS4_6LayoutINS5_IJNSA_ILi2EEESB_SB_EEENS5_IJSB_NSA_ILi0EEEST_EEEEENS5_IJNS4_10UnderscoreESW_SW_EEEEENS4_13SM90_TMA_LOADENS4_14ComposedLayoutINS4_7SwizzleILi1ELi4ELi3EEENS4_18smem_ptr_flag_bitsILi8EEENSQ_INS5_IJNSA_ILi8EEESH_EEENS5_IJSH_SB_EEEEEEEvNS4_8identityESZ_S19_vS1A_EENS_8epilogue10collective6detail29Sm90TmaWarpSpecializedAdapterINS1D_15DefaultEpilogueIaSJ_SJ_NS1C_6thread17LinearCombinationIaLi1EiiLNS1H_9ScaleType4KindE0ELNS_15FloatRoundStyleE2EaEENS1_15EpilogueDefaultEEEEEvvEEEEvNT_6ParamsE,"aw",@nobits
	.sectionflags	@""
	.align	16
	.zero		1024


//--------------------- .nv.shared.reserved.0     --------------------------
	.section	.nv.shared.reserved.0,"aw",@nobits
	.weak		__nv_reservedSMEM_offset_0_alias
	.size		__nv_reservedSMEM_offset_0_alias, 0, 0
	.other		__nv_reservedSMEM_offset_0_alias,@"STO_CUDA_RESERVED_SHARED STV_DEFAULT"
__nv_reservedSMEM_offset_0_alias:
	.zero		0


//--------------------- .nv.global                --------------------------
	.section	.nv.global,"aw",@nobits
.nv.global:
	.type		_ZN39_INTERNAL_eb2fb33c_4_k_cu_06e0276b_43984cute1_E,@object
	.size		_ZN39_INTERNAL_eb2fb33c_4_k_cu_06e0276b_43984cute1_E,(_ZN39_INTERNAL_eb2fb33c_4_k_cu_06e0276b_43984cuda3std3__45__cpo6cbeginE - _ZN39_INTERNAL_eb2fb33c_4_k_cu_06e0276b_43984cute1_E)
_ZN39_INTERNAL_eb2fb33c_4_k_cu_06e0276b_43984cute1_E:
	.zero		1
	.type		_ZN39_INTERNAL_eb2fb33c_4_k_cu_06e0276b_43984cuda3std3__45__cpo6cbeginE,@object
	.size		_ZN39_INTERNAL_eb2fb33c_4_k_cu_06e0276b_43984cuda3std3__45__cpo6cbeginE,(_ZN39_INTERNAL_eb2fb33c_4_k_cu_06e0276b_43984cuda3std3__48in_placeE - _ZN39_INTERNAL_eb2fb33c_4_k_cu_06e0276b_43984cuda3std3__45__cpo6cbeginE)
_ZN39_INTERNAL_eb2fb33c_4_k_cu_06e0276b_43984cuda3std3__45__cpo6cbeginE:
	.zero		1
	.type		_ZN39_INTERNAL_eb2fb33c_4_k_cu_06e0276b_43984cuda3std3__48in_placeE,@object
	.size		_ZN39_INTERNAL_eb2fb33c_4_k_cu_06e0276b_43984cuda3std3__48in_placeE,(_ZN39_INTERNAL_eb2fb33c_4_k_cu_06e0276b_43984cuda3std6ranges3__45__cpo9iter_moveE - _ZN39_INTERNAL_eb2fb33c_4_k_cu_06e0276b_43984cuda3std3__48in_placeE)
_ZN39_INTERNAL_eb2fb33c_4_k_cu_06e0276b_43984cuda3std3__48in_placeE:
	.zero		1
	.type		_ZN39_INTERNAL_eb2fb33c_4_k_cu_06e0276b_43984cuda3std6ranges3__45__cpo9iter_moveE,@object
	.size		_ZN39_INTERNAL_eb2fb33c_4_k_cu_06e0276b_43984cuda3std6ranges3__45__cpo9iter_moveE,(_ZN39_INTERNAL_eb2fb33c_4_k_cu_06e0276b_43984cuda3std3__45__cpo5beginE - _ZN39_INTERNAL_eb2fb33c_4_k_cu_06e0276b_43984cuda3std6ranges3__45__cpo9iter_moveE)
_ZN39_INTERNAL_eb2fb33c_4_k_cu_06e0276b_43984cuda3std6ranges3__45__cpo9iter_moveE:
	.zero		1
	.type		_ZN39_INTERNAL_eb2fb33c_4_k_cu_06e0276b_43984cuda3std3__45__cpo5beginE,@object
	.size		_ZN39_INTERNAL_eb2fb33c_4_k_cu_06e0276b_43984cuda3std3__45__cpo5beginE,(_ZN39_INTERNAL_eb2fb33c_4_k_cu_06e0276b_43984cuda3std3__441_GLOBAL__N__eb2fb33c_4_k_cu_06e0276b_43986ignoreE - _ZN39_INTERNAL_eb2fb33c_4_k_cu_06e0276b_43984cuda3std3__45__cpo5beginE)
_ZN39_INTERNAL_eb2fb33c_4_k_cu_06e0276b_43984cuda3std3__45__cpo5beginE:
	.zero		1
	.type		_ZN39_INTERNAL_eb2fb33c_4_k_cu_06e0276b_43984cuda3std3__441_GLOBAL__N__eb2fb33c_4_k_cu_06e0276b_43986ignoreE,@object
	.size		_ZN39_INTERNAL_eb2fb33c_4_k_cu_06e0276b_43984cuda3std3__441_GLOBAL__N__eb2fb33c_4_k_cu_06e0276b_43986ignoreE,(_ZN39_INTERNAL_eb2fb33c_4_k_cu_06e0276b_43984cute7productE - _ZN39_INTERNAL_eb2fb33c_4_k_cu_06e0276b_43984cuda3std3__441_GLOBAL__N__eb2fb33c_4_k_cu_06e0276b_43986ignoreE)
_ZN39_INTERNAL_eb2fb33c_4_k_cu_06e0276b_43984cuda3std3__441_GLOBAL__N__eb2fb33c_4_k_cu_06e0276b_43986ignoreE:
	.zero		1
	.type		_ZN39_INTERNAL_eb2fb33c_4_k_cu_06e0276b_43984cute7productE,@object
	.size		_ZN39_INTERNAL_eb2fb33c_4_k_cu_06e0276b_43984cute7productE,(_ZN39_INTERNAL_eb2fb33c_4_k_cu_06e0276b_43984cuda3std3__45__cpo3endE - _ZN39_INTERNAL_eb2fb33c_4_k_cu_06e0276b_43984cute7productE)
_ZN39_INTERNAL_eb2fb33c_4_k_cu_06e0276b_43984cute7productE:
	.zero		1
	.type		_ZN39_INTERNAL_eb2fb33c_4_k_cu_06e0276b_43984cuda3std3__45__cpo3endE,@object
	.size		_ZN39_INTERNAL_eb2fb33c_4_k_cu_06e0276b_43984cuda3std3__45__cpo3endE,(_ZN39_INTERNAL_eb2fb33c_4_k_cu_06e0276b_43984cuda3std3__419piecewise_constructE - _ZN39_INTERNAL_eb2fb33c_4_k_cu_06e0276b_43984cuda3std3__45__cpo3endE)
_ZN39_INTERNAL_eb2fb33c_4_k_cu_06e0276b_43984cuda3std3__45__cpo3endE:
	.zero		1
	.type		_ZN39_INTERNAL_eb2fb33c_4_k_cu_06e0276b_43984cuda3std3__419piecewise_constructE,@object
	.size		_ZN39_INTERNAL_eb2fb33c_4_k_cu_06e0276b_43984cuda3std3__419piecewise_constructE,(_ZN39_INTERNAL_eb2fb33c_4_k_cu_06e0276b_43984cuda3std3__45__cpo4cendE - _ZN39_INTERNAL_eb2fb33c_4_k_cu_06e0276b_43984cuda3std3__419piecewise_constructE)
_ZN39_INTERNAL_eb2fb33c_4_k_cu_06e0276b_43984cuda3std3__419piecewise_constructE:
	.zero		1
	.type		_ZN39_INTERNAL_eb2fb33c_4_k_cu_06e0276b_43984cuda3std3__45__cpo4cendE,@object
	.size		_ZN39_INTERNAL_eb2fb33c_4_k_cu_06e0276b_43984cuda3std3__45__cpo4cendE,(_ZN39_INTERNAL_eb2fb33c_4_k_cu_06e0276b_43984cuda3std6ranges3__45__cpo4swapE - _ZN39_INTERNAL_eb2fb33c_4_k_cu_06e0276b_43984cuda3std3__45__cpo4cendE)
_ZN39_INTERNAL_eb2fb33c_4_k_cu_06e0276b_43984cuda3std3__45__cpo4cendE:
	.zero		1
	.type		_ZN39_INTERNAL_eb2fb33c_4_k_cu_06e0276b_43984cuda3std6ranges3__45__cpo4swapE,@object
	.size		_ZN39_INTERNAL_eb2fb33c_4_k_cu_06e0276b_43984cuda3std6ranges3__45__cpo4swapE,(.L_8 - _ZN39_INTERNAL_eb2fb33c_4_k_cu_06e0276b_43984cuda3std6ranges3__45__cpo4swapE)
_ZN39_INTERNAL_eb2fb33c_4_k_cu_06e0276b_43984cuda3std6ranges3__45__cpo4swapE:
	.zero		1
.L_8:


//--------------------- .nv.constant0._ZN7cutlass13device_kernelINS_4gemm6kernel13GemmUniversalIN4cute5tupleIJiiiiEEENS1_10collective13CollectiveMmaINS1_34MainloopSm90TmaGmmaWarpSpecializedILi3ENS5_IJNS4_1CILi1EEESB_SB_EEENS1_35KernelTmaWarpSpecializedCooperativeEEENS5_IJNSA_ILi128EEENSA_ILi256EEENSA_ILi32EEEEEEaNS5_IJlSB_lEEEaSJ_NS4_8TiledMMAINS4_8MMA_AtomIJNS4_4SM904GMMA27MMA_64x256x32_S32S8S8_SS_TNEEEENS4_6LayoutINS5_IJNSA_ILi2EEESB_SB_EEENS5_IJSB_NSA_ILi0EEEST_EEEEENS5_IJNS4_10UnderscoreESW_SW_EEEEENS4_13SM90_TMA_LOADENS4_14ComposedLayoutINS4_7SwizzleILi1ELi4ELi3EEENS4_18smem_ptr_flag_bitsILi8EEENSQ_INS5_IJNSA_ILi8EEESH_EEENS5_IJSH_SB_EEEEEEEvNS4_8identityESZ_S19_vS1A_EENS_8epilogue10collective6detail29Sm90TmaWarpSpecializedAdapterINS1D_15DefaultEpilogueIaSJ_SJ_NS1C_6thread17LinearCombinationIaLi1EiiLNS1H_9ScaleType4KindE0ELNS_15FloatRoundStyleE2EaEENS1_15EpilogueDefaultEEEEEvvEEEEvNT_6ParamsE --------------------------
	.section	.nv.constant0._ZN7cutlass13device_kernelINS_4gemm6kernel13GemmUniversalIN4cute5tupleIJiiiiEEENS1_10collective13CollectiveMmaINS1_34MainloopSm90TmaGmmaWarpSpecializedILi3ENS5_IJNS4_1CILi1EEESB_SB_EEENS1_35KernelTmaWarpSpecializedCooperativeEEENS5_IJNSA_ILi128EEENSA_ILi256EEENSA_ILi32EEEEEEaNS5_IJlSB_lEEEaSJ_NS4_8TiledMMAINS4_8MMA_AtomIJNS4_4SM904GMMA27MMA_64x256x32_S32S8S8_SS_TNEEEENS4_6LayoutINS5_IJNSA_ILi2EEESB_SB_EEENS5_IJSB_NSA_ILi0EEEST_EEEEENS5_IJNS4_10UnderscoreESW_SW_EEEEENS4_13SM90_TMA_LOADENS4_14ComposedLayoutINS4_7SwizzleILi1ELi4ELi3EEENS4_18smem_ptr_flag_bitsILi8EEENSQ_INS5_IJNSA_ILi8EEESH_EEENS5_IJSH_SB_EEEEEEEvNS4_8identityESZ_S19_vS1A_EENS_8epilogue10collective6detail29Sm90TmaWarpSpecializedAdapterINS1D_15DefaultEpilogueIaSJ_SJ_NS1C_6thread17LinearCombinationIaLi1EiiLNS1H_9ScaleType4KindE0ELNS_15FloatRoundStyleE2EaEENS1_15EpilogueDefaultEEEEEvvEEEEvNT_6ParamsE,"a",@progbits
	.sectionflags	@""
	.align	4
.nv.constant0._ZN7cutlass13device_kernelINS_4gemm6kernel13GemmUniversalIN4cute5tupleIJiiiiEEENS1_10collective13CollectiveMmaINS1_34MainloopSm90TmaGmmaWarpSpecializedILi3ENS5_IJNS4_1CILi1EEESB_SB_EEENS1_35KernelTmaWarpSpecializedCooperativeEEENS5_IJNSA_ILi128EEENSA_ILi256EEENSA_ILi32EEEEEEaNS5_IJlSB_lEEEaSJ_NS4_8TiledMMAINS4_8MMA_AtomIJNS4_4SM904GMMA27MMA_64x256x32_S32S8S8_SS_TNEEEENS4_6LayoutINS5_IJNSA_ILi2EEESB_SB_EEENS5_IJSB_NSA_ILi0EEEST_EEEEENS5_IJNS4_10UnderscoreESW_SW_EEEEENS4_13SM90_TMA_LOADENS4_14ComposedLayoutINS4_7SwizzleILi1ELi4ELi3EEENS4_18smem_ptr_flag_bitsILi8EEENSQ_INS5_IJNSA_ILi8EEESH_EEENS5_IJSH_SB_EEEEEEEvNS4_8identityESZ_S19_vS1A_EENS_8epilogue10collective6detail29Sm90TmaWarpSpecializedAdapterINS1D_15DefaultEpilogueIaSJ_SJ_NS1C_6thread17LinearCombinationIaLi1EiiLNS1H_9ScaleType4KindE0ELNS_15FloatRoundStyleE2EaEENS1_15EpilogueDefaultEEEEEvvEEEEvNT_6ParamsE:
	.zero		1664


//--------------------- SYMBOLS --------------------------

	.type		.nv.reservedSmem.offset0,@object
	.size		.nv.reservedSmem.offset0,0x4
	.type		__assertfail,@function
